	.target	sm_100a

	.elftype	@"ET_EXEC"


//--------------------- .note.nv.tkinfo           --------------------------
	.section	.note.nv.tkinfo,"",@"SHT_NOTE"
	.sectionflags	@"SHF_NOTE_NV_TKINFO"
	.tkinfo
        /*0018*/ 	.word	0x00000002
        /*0030*/ 	.string	""
        /*0030*/ 	.string	"ptxas"
        /*0030*/ 	.string	"Cuda compilation tools, release 13.0, V13.0.88"
        /*0030*/ 	.string	"Build cuda_13.0.r13.0/compiler.36424714_0"
        /*0030*/ 	.string	"-arch sm_100a -m 64 "



//--------------------- .note.nv.cuinfo           --------------------------
	.section	.note.nv.cuinfo,"",@"SHT_NOTE"
	.sectionflags	@"SHF_NOTE_NV_CUINFO"
        /*0018*/ 	.short	0x0002
        /*001a*/ 	.short	0x0064
        /*001c*/ 	.short	0x0082
	.zero		2


//--------------------- .nv.info                  --------------------------
	.section	.nv.info,"",@"SHT_CUDA_INFO"
	.align	4


	//----- nvinfo : EIATTR_REGCOUNT
	.align		4
        /*0000*/ 	.byte	0x04, 0x2f
        /*0002*/ 	.short	(.L_19 - .L_18)
	.align		4
.L_18:
        /*0004*/ 	.word	index@(_ZN7cutlass13device_kernelINS_4gemm6kernel13GemmUniversalIN4cute5tupleIJiiiiEEENS1_10collective13CollectiveMmaINS1_35MainloopSm100TmaUmmaWarpSpecializedILi34ELi2ELi4ENS5_IJNS4_1CILi1EEESB_SB_EEEEENS5_IJNSA_ILi128EEENSA_ILi64EEENSA_ILi32EEEEEENS_12float_e5m2_tENS5_IJSB_llEEESI_SJ_NS4_8TiledMMAINS4_8MMA_AtomIJNS4_10MMA_TraitsINS4_19SM100_MMA_F8F6F4_SSEJSI_SI_fSE_SF_NS4_17integral_constantINS4_4UMMA5MajorELSQ_1EEESR_NSO_INSP_7ScaleInELSS_0EEEST_EEEEEENS4_6LayoutISC_NS5_IJNSA_ILi0EEESX_SX_EEEEENS5_IJNS4_10UnderscoreES10_S10_EEEEENS4_13SM90_TMA_LOADENS4_14ComposedLayoutINS4_7SwizzleILi3ELi4ELi3EEENS4_18smem_ptr_flag_bitsILi8EEENSW_INS5_IJSE_NSA_ILi8EEEEEENS5_IJSB_SE_EEEEEEEvNS4_8identityES13_NS14_INS15_ILi2ELi4ELi3EEES18_NSW_INS5_IJSF_S19_EEENS5_IJSB_SF_EEEEEEEvS1E_EENS_8epilogue10collective18CollectiveEpilogueINS1L_23Sm100TmaWarpSpecializedILi1ELi1ELi64ELb0ELb0EEEJSH_NS5_IJNSW_ISE_SB_EENSW_ISF_SB_EEEEESI_NS5_IJlSB_lEEESI_S1T_NS1L_6fusion15FusionCallbacksIS1P_NS1U_17LinearCombinationISI_fSI_fLNS_15FloatRoundStyleE2EEESH_S1S_JEEENS4_5SM1004TMEM4LOAD26SM100_TMEM_LOAD_32dp32b64xES13_NS14_IS1F_S18_NSW_INS5_IJS19_SF_EEENS5_IJSF_SB_EEEEEEENS4_39AutoVectorizingCopyWithAssumedAlignmentILi128EEENS4_14SM90_TMA_STOREES27_S29_S29_EEEvvEEEEvNT_6ParamsE)
        /*0008*/ 	.word	0x000000c2


	//----- nvinfo : EIATTR_FRAME_SIZE
	.align		4
.L_19:
        /*000c*/ 	.byte	0x04, 0x11
        /*000e*/ 	.short	(.L_21 - .L_20)
	.align		4
.L_20:
        /*0010*/ 	.word	index@($__internal_2_$__cuda_sm10x_tcgen05_guardrail_trap_unallocated_columns_being_dealloced)
        /*0014*/ 	.word	0x00000000


	//----- nvinfo : EIATTR_FRAME_SIZE
	.align		4
.L_21:
        /*0018*/ 	.byte	0x04, 0x11
        /*001a*/ 	.short	(.L_23 - .L_22)
	.align		4
.L_22:
        /*001c*/ 	.word	index@($__internal_1_$__cuda_sm10x_tcgen05_guardrail_trap_phase_invalid_during_alloc)
        /*0020*/ 	.word	0x00000000


	//----- nvinfo : EIATTR_FRAME_SIZE
	.align		4
.L_23:
        /*0024*/ 	.byte	0x04, 0x11
        /*0026*/ 	.short	(.L_25 - .L_24)
	.align		4
.L_24:
        /*0028*/ 	.word	index@($__internal_0_$__cuda_sm10x_tcgen05_guardrail_trap_col_being_dealloced_not_returned_by_alloc)
        /*002c*/ 	.word	0x00000000


	//----- nvinfo : EIATTR_FRAME_SIZE
	.align		4
.L_25:
        /*0030*/ 	.byte	0x04, 0x11
        /*0032*/ 	.short	(.L_27 - .L_26)
	.align		4
.L_26:
        /*0034*/ 	.word	index@(_ZN7cutlass13device_kernelINS_4gemm6kernel13GemmUniversalIN4cute5tupleIJiiiiEEENS1_10collective13CollectiveMmaINS1_35MainloopSm100TmaUmmaWarpSpecializedILi34ELi2ELi4ENS5_IJNS4_1CILi1EEESB_SB_EEEEENS5_IJNSA_ILi128EEENSA_ILi64EEENSA_ILi32EEEEEENS_12float_e5m2_tENS5_IJSB_llEEESI_SJ_NS4_8TiledMMAINS4_8MMA_AtomIJNS4_10MMA_TraitsINS4_19SM100_MMA_F8F6F4_SSEJSI_SI_fSE_SF_NS4_17integral_constantINS4_4UMMA5MajorELSQ_1EEESR_NSO_INSP_7ScaleInELSS_0EEEST_EEEEEENS4_6LayoutISC_NS5_IJNSA_ILi0EEESX_SX_EEEEENS5_IJNS4_10UnderscoreES10_S10_EEEEENS4_13SM90_TMA_LOADENS4_14ComposedLayoutINS4_7SwizzleILi3ELi4ELi3EEENS4_18smem_ptr_flag_bitsILi8EEENSW_INS5_IJSE_NSA_ILi8EEEEEENS5_IJSB_SE_EEEEEEEvNS4_8identityES13_NS14_INS15_ILi2ELi4ELi3EEES18_NSW_INS5_IJSF_S19_EEENS5_IJSB_SF_EEEEEEEvS1E_EENS_8epilogue10collective18CollectiveEpilogueINS1L_23Sm100TmaWarpSpecializedILi1ELi1ELi64ELb0ELb0EEEJSH_NS5_IJNSW_ISE_SB_EENSW_ISF_SB_EEEEESI_NS5_IJlSB_lEEESI_S1T_NS1L_6fusion15FusionCallbacksIS1P_NS1U_17LinearCombinationISI_fSI_fLNS_15FloatRoundStyleE2EEESH_S1S_JEEENS4_5SM1004TMEM4LOAD26SM100_TMEM_LOAD_32dp32b64xES13_NS14_IS1F_S18_NSW_INS5_IJS19_SF_EEENS5_IJSF_SB_EEEEEEENS4_39AutoVectorizingCopyWithAssumedAlignmentILi128EEENS4_14SM90_TMA_STOREES27_S29_S29_EEEvvEEEEvNT_6ParamsE)
        /*0038*/ 	.word	0x00000000


	//----- nvinfo : EIATTR_MIN_STACK_SIZE
	.align		4
.L_27:
        /*003c*/ 	.byte	0x04, 0x12
        /*003e*/ 	.short	(.L_29 - .L_28)
	.align		4
.L_28:
        /*0040*/ 	.word	index@(_ZN7cutlass13device_kernelINS_4gemm6kernel13GemmUniversalIN4cute5tupleIJiiiiEEENS1_10collective13CollectiveMmaINS1_35MainloopSm100TmaUmmaWarpSpecializedILi34ELi2ELi4ENS5_IJNS4_1CILi1EEESB_SB_EEEEENS5_IJNSA_ILi128EEENSA_ILi64EEENSA_ILi32EEEEEENS_12float_e5m2_tENS5_IJSB_llEEESI_SJ_NS4_8TiledMMAINS4_8MMA_AtomIJNS4_10MMA_TraitsINS4_19SM100_MMA_F8F6F4_SSEJSI_SI_fSE_SF_NS4_17integral_constantINS4_4UMMA5MajorELSQ_1EEESR_NSO_INSP_7ScaleInELSS_0EEEST_EEEEEENS4_6LayoutISC_NS5_IJNSA_ILi0EEESX_SX_EEEEENS5_IJNS4_10UnderscoreES10_S10_EEEEENS4_13SM90_TMA_LOADENS4_14ComposedLayoutINS4_7SwizzleILi3ELi4ELi3EEENS4_18smem_ptr_flag_bitsILi8EEENSW_INS5_IJSE_NSA_ILi8EEEEEENS5_IJSB_SE_EEEEEEEvNS4_8identityES13_NS14_INS15_ILi2ELi4ELi3EEES18_NSW_INS5_IJSF_S19_EEENS5_IJSB_SF_EEEEEEEvS1E_EENS_8epilogue10collective18CollectiveEpilogueINS1L_23Sm100TmaWarpSpecializedILi1ELi1ELi64ELb0ELb0EEEJSH_NS5_IJNSW_ISE_SB_EENSW_ISF_SB_EEEEESI_NS5_IJlSB_lEEESI_S1T_NS1L_6fusion15FusionCallbacksIS1P_NS1U_17LinearCombinationISI_fSI_fLNS_15FloatRoundStyleE2EEESH_S1S_JEEENS4_5SM1004TMEM4LOAD26SM100_TMEM_LOAD_32dp32b64xES13_NS14_IS1F_S18_NSW_INS5_IJS19_SF_EEENS5_IJSF_SB_EEEEEEENS4_39AutoVectorizingCopyWithAssumedAlignmentILi128EEENS4_14SM90_TMA_STOREES27_S29_S29_EEEvvEEEEvNT_6ParamsE)
        /*0044*/ 	.word	0x00000000
.L_29:


//--------------------- .nv.compat                --------------------------
	.section	.nv.compat,"",@"SHT_CUDA_COMPAT_INFO"
	.align	4
        /*0000*/ 	.byte	0x02, 0x09, 0x01, 0x00, 0x02, 0x02, 0x02, 0x00, 0x02, 0x05, 0x05, 0x00, 0x03, 0x07, 0x01, 0x01
        /*0010*/ 	.byte	0x02, 0x03, 0x01, 0x00, 0x02, 0x06, 0x01, 0x00, 0x04, 0x0b, 0x08, 0x00, 0x09, 0x00, 0x00, 0x00
        /*0020*/ 	.byte	0x00, 0x00, 0x00, 0x00


//--------------------- .nv.info._ZN7cutlass13device_kernelINS_4gemm6kernel13GemmUniversalIN4cute5tupleIJiiiiEEENS1_10collective13CollectiveMmaINS1_35MainloopSm100TmaUmmaWarpSpecializedILi34ELi2ELi4ENS5_IJNS4_1CILi1EEESB_SB_EEEEENS5_IJNSA_ILi128EEENSA_ILi64EEENSA_ILi32EEEEEENS_12float_e5m2_tENS5_IJSB_llEEESI_SJ_NS4_8TiledMMAINS4_8MMA_AtomIJNS4_10MMA_TraitsINS4_19SM100_MMA_F8F6F4_SSEJSI_SI_fSE_SF_NS4_17integral_constantINS4_4UMMA5MajorELSQ_1EEESR_NSO_INSP_7ScaleInELSS_0EEEST_EEEEEENS4_6LayoutISC_NS5_IJNSA_ILi0EEESX_SX_EEEEENS5_IJNS4_10UnderscoreES10_S10_EEEEENS4_13SM90_TMA_LOADENS4_14ComposedLayoutINS4_7SwizzleILi3ELi4ELi3EEENS4_18smem_ptr_flag_bitsILi8EEENSW_INS5_IJSE_NSA_ILi8EEEEEENS5_IJSB_SE_EEEEEEEvNS4_8identityES13_NS14_INS15_ILi2ELi4ELi3EEES18_NSW_INS5_IJSF_S19_EEENS5_IJSB_SF_EEEEEEEvS1E_EENS_8epilogue10collective18CollectiveEpilogueINS1L_23Sm100TmaWarpSpecializedILi1ELi1ELi64ELb0ELb0EEEJSH_NS5_IJNSW_ISE_SB_EENSW_ISF_SB_EEEEESI_NS5_IJlSB_lEEESI_S1T_NS1L_6fusion15FusionCallbacksIS1P_NS1U_17LinearCombinationISI_fSI_fLNS_15FloatRoundStyleE2EEESH_S1S_JEEENS4_5SM1004TMEM4LOAD26SM100_TMEM_LOAD_32dp32b64xES13_NS14_IS1F_S18_NSW_INS5_IJS19_SF_EEENS5_IJSF_SB_EEEEEEENS4_39AutoVectorizingCopyWithAssumedAlignmentILi128EEENS4_14SM90_TMA_STOREES27_S29_S29_EEEvvEEEEvNT_6ParamsE --------------------------
	.section	.nv.info._ZN7cutlass13device_kernelINS_4gemm6kernel13GemmUniversalIN4cute5tupleIJiiiiEEENS1_10collective13CollectiveMmaINS1_35MainloopSm100TmaUmmaWarpSpecializedILi34ELi2ELi4ENS5_IJNS4_1CILi1EEESB_SB_EEEEENS5_IJNSA_ILi128EEENSA_ILi64EEENSA_ILi32EEEEEENS_12float_e5m2_tENS5_IJSB_llEEESI_SJ_NS4_8TiledMMAINS4_8MMA_AtomIJNS4_10MMA_TraitsINS4_19SM100_MMA_F8F6F4_SSEJSI_SI_fSE_SF_NS4_17integral_constantINS4_4UMMA5MajorELSQ_1EEESR_NSO_INSP_7ScaleInELSS_0EEEST_EEEEEENS4_6LayoutISC_NS5_IJNSA_ILi0EEESX_SX_EEEEENS5_IJNS4_10UnderscoreES10_S10_EEEEENS4_13SM90_TMA_LOADENS4_14ComposedLayoutINS4_7SwizzleILi3ELi4ELi3EEENS4_18smem_ptr_flag_bitsILi8EEENSW_INS5_IJSE_NSA_ILi8EEEEEENS5_IJSB_SE_EEEEEEEvNS4_8identityES13_NS14_INS15_ILi2ELi4ELi3EEES18_NSW_INS5_IJSF_S19_EEENS5_IJSB_SF_EEEEEEEvS1E_EENS_8epilogue10collective18CollectiveEpilogueINS1L_23Sm100TmaWarpSpecializedILi1ELi1ELi64ELb0ELb0EEEJSH_NS5_IJNSW_ISE_SB_EENSW_ISF_SB_EEEEESI_NS5_IJlSB_lEEESI_S1T_NS1L_6fusion15FusionCallbacksIS1P_NS1U_17LinearCombinationISI_fSI_fLNS_15FloatRoundStyleE2EEESH_S1S_JEEENS4_5SM1004TMEM4LOAD26SM100_TMEM_LOAD_32dp32b64xES13_NS14_IS1F_S18_NSW_INS5_IJS19_SF_EEENS5_IJSF_SB_EEEEEEENS4_39AutoVectorizingCopyWithAssumedAlignmentILi128EEENS4_14SM90_TMA_STOREES27_S29_S29_EEEvvEEEEvNT_6ParamsE,"",@"SHT_CUDA_INFO"
	.sectionflags	@""
	.align	4


	//----- nvinfo : EIATTR_CUDA_API_VERSION
	.align		4
        /*0000*/ 	.byte	0x04, 0x37
        /*0002*/ 	.short	(.L_31 - .L_30)
.L_30:
        /*0004*/ 	.word	0x00000082


	//----- nvinfo : EIATTR_KPARAM_INFO
	.align		4
.L_31:
        /*0008*/ 	.byte	0x04, 0x17
        /*000a*/ 	.short	(.L_33 - .L_32)
.L_32:
        /*000c*/ 	.word	0x00000000
        /*0010*/ 	.short	0x0000
        /*0012*/ 	.short	0x0000
        /*0014*/ 	.byte	0x00, 0xf0, 0x01, 0x20


	//----- nvinfo : EIATTR_AT_ENTRY_FRAGMENTS
	.align		4
.L_33:
        /*0018*/ 	.byte	0x04, 0x4f
        /*001a*/ 	.short	(.L_35 - .L_34)


	//   ....[0]....
.L_34:
        /*001c*/ 	.word	0x00000006


	//----- nvinfo : EIATTR_RESERVED_SMEM_USED
	.align		4
.L_35:
        /*0020*/ 	.byte	0x01, 0x41
	.zero		2


	//----- nvinfo : EIATTR_SPARSE_MMA_MASK
	.align		4
        /*0024*/ 	.byte	0x03, 0x50
        /*0026*/ 	.short	0x0000


	//----- nvinfo : EIATTR_TCGEN05_1CTA_USED
	.align		4
        /*0028*/ 	.byte	0x01, 0x51
	.zero		2


	//----- nvinfo : EIATTR_MAXREG_COUNT
	.align		4
        /*002c*/ 	.byte	0x03, 0x1b
        /*002e*/ 	.short	0x00ff


	//----- nvinfo : EIATTR_NUM_BARRIERS
	.align		4
        /*0030*/ 	.byte	0x02, 0x4c
        /*0032*/ 	.byte	0x07
	.zero		1


	//----- nvinfo : EIATTR_EXTERNS
	.align		4
        /*0034*/ 	.byte	0x04, 0x0f
        /*0036*/ 	.short	(.L_37 - .L_36)


	//   ....[0]....
	.align		4
.L_36:
        /*0038*/ 	.word	index@(__assertfail)


	//----- nvinfo : EIATTR_MERCURY_ISA_VERSION
	.align		4
.L_37:
        /*003c*/ 	.byte	0x03, 0x5f
        /*003e*/ 	.short	0x0101


	//----- nvinfo : EIATTR_INT_WARP_WIDE_INSTR_OFFSETS
	.align		4
        /*0040*/ 	.byte	0x04, 0x31
        /*0042*/ 	.short	(.L_39 - .L_38)


	//   ....[0]....
.L_38:
        /*0044*/ 	.word	0x00002170


	//   ....[1]....
        /*0048*/ 	.word	0x00004b50


	//   ....[2]....
        /*004c*/ 	.word	0x00004b70


	//   ....[3]....
        /*0050*/ 	.word	0x00004ba0


	//   ....[4]....
        /*0054*/ 	.word	0x000055b0


	//   ....[5]....
        /*0058*/ 	.word	0x000056a0


	//----- nvinfo : EIATTR_COOP_GROUP_MASK_REGIDS
	.align		4
.L_39:
        /*005c*/ 	.byte	0x04, 0x29
        /*005e*/ 	.short	(.L_41 - .L_40)


	//   ....[0]....
.L_40:
        /*0060*/ 	.word	0xffffffff


	//   ....[1]....
        /*0064*/ 	.word	0xffffffff


	//   ....[2]....
        /*0068*/ 	.word	0xffffffff


	//   ....[3]....
        /*006c*/ 	.word	0xffffffff


	//   ....[4]....
        /*0070*/ 	.word	0xffffffff


	//   ....[5]....
        /*0074*/ 	.word	0xffffffff


	//   ....[6]....
        /*0078*/ 	.word	0xffffffff


	//   ....[7]....
        /*007c*/ 	.word	0xffffffff


	//   ....[8]....
        /*0080*/ 	.word	0xffffffff


	//   ....[9]....
        /*0084*/ 	.word	0xffffffff


	//   ....[10]....
        /*0088*/ 	.word	0xffffffff


	//   ....[11]....
        /*008c*/ 	.word	0xffffffff


	//   ....[12]....
        /*0090*/ 	.word	0xffffffff


	//----- nvinfo : EIATTR_COOP_GROUP_INSTR_OFFSETS
	.align		4
.L_41:
        /*0094*/ 	.byte	0x04, 0x28
        /*0096*/ 	.short	(.L_43 - .L_42)


	//   ....[0]....
.L_42:
        /*0098*/ 	.word	0x00000090


	//   ....[1]....
        /*009c*/ 	.word	0x000004d0


	//   ....[2]....
        /*00a0*/ 	.word	0x00000a30


	//   ....[3]....
        /*00a4*/ 	.word	0x00000b70


	//   ....[4]....
        /*00a8*/ 	.word	0x00000c70


	//   ....[5]....
        /*00ac*/ 	.word	0x00000de0


	//   ....[6]....
        /*00b0*/ 	.word	0x00000f80


	//   ....[7]....
        /*00b4*/ 	.word	0x00002050


	//   ....[8]....
        /*00b8*/ 	.word	0x00003f10


	//   ....[9]....
        /*00bc*/ 	.word	0x00004120


	//   ....[10]....
        /*00c0*/ 	.word	0x00004150


	//   ....[11]....
        /*00c4*/ 	.word	0x00004a30


	//   ....[12]....
        /*00c8*/ 	.word	0x00004c60


	//----- nvinfo : EIATTR_VRC_CTA_INIT_COUNT
	.align		4
.L_43:
        /*00cc*/ 	.byte	0x02, 0x4a
        /*00ce*/ 	.byte	0x80
	.zero		1


	//----- nvinfo : EIATTR_SYSCALL_OFFSETS
	.align		4
        /*00d0*/ 	.byte	0x04, 0x46
        /*00d2*/ 	.short	(.L_45 - .L_44)


	//   ....[0]....
.L_44:
        /*00d4*/ 	.word	0x00006090


	//   ....[1]....
        /*00d8*/ 	.word	0x000061d0


	//   ....[2]....
        /*00dc*/ 	.word	0x00006970


	//----- nvinfo : EIATTR_MBARRIER_INSTR_OFFSETS
	.align		4
.L_45:
        /*00e0*/ 	.byte	0x04, 0x39
        /*00e2*/ 	.short	(.L_47 - .L_46)


	//   ....[0]....
.L_46:
        /*00e4*/ 	.word	0x000005d0
        /*00e8*/ 	.word	0x000000ff
        /*00ec*/ 	.word	0x00000000
        /*00f0*/ 	.short	0x0100
        /*00f2*/ 	.byte	0x05
	.zero		1


	//   ....[1]....
        /*00f4*/ 	.word	0x000005e0
        /*00f8*/ 	.word	0x000000ff
        /*00fc*/ 	.word	0x00000110
        /*0100*/ 	.short	0x0100
        /*0102*/ 	.byte	0x05
	.zero		1


	//   ....[2]....
        /*0104*/ 	.word	0x000005f0
        /*0108*/ 	.word	0x000000ff
        /*010c*/ 	.word	0x00000008
        /*0110*/ 	.short	0x0100
        /*0112*/ 	.byte	0x05
	.zero		1


	//   ....[3]....
        /*0114*/ 	.word	0x00000600
        /*0118*/ 	.word	0x000000ff
        /*011c*/ 	.word	0x00000118
        /*0120*/ 	.short	0x0100
        /*0122*/ 	.byte	0x05
	.zero		1


	//   ....[4]....
        /*0124*/ 	.word	0x00000610
        /*0128*/ 	.word	0x000000ff
        /*012c*/ 	.word	0x00000010
        /*0130*/ 	.short	0x0100
        /*0132*/ 	.byte	0x05
	.zero		1


	//   ....[5]....
        /*0134*/ 	.word	0x00000620
        /*0138*/ 	.word	0x000000ff
        /*013c*/ 	.word	0x00000120
        /*0140*/ 	.short	0x0100
        /*0142*/ 	.byte	0x05
	.zero		1


	//   ....[6]....
        /*0144*/ 	.word	0x00000630
        /*0148*/ 	.word	0x000000ff
        /*014c*/ 	.word	0x00000018
        /*0150*/ 	.short	0x0100
        /*0152*/ 	.byte	0x05
	.zero		1


	//   ....[7]....
        /*0154*/ 	.word	0x00000640
        /*0158*/ 	.word	0x000000ff
        /*015c*/ 	.word	0x00000128
        /*0160*/ 	.short	0x0100
        /*0162*/ 	.byte	0x05
	.zero		1


	//   ....[8]....
        /*0164*/ 	.word	0x00000650
        /*0168*/ 	.word	0x000000ff
        /*016c*/ 	.word	0x00000020
        /*0170*/ 	.short	0x0100
        /*0172*/ 	.byte	0x05
	.zero		1


	//   ....[9]....
        /*0174*/ 	.word	0x00000660
        /*0178*/ 	.word	0x000000ff
        /*017c*/ 	.word	0x00000130
        /*0180*/ 	.short	0x0100
        /*0182*/ 	.byte	0x05
	.zero		1


	//   ....[10]....
        /*0184*/ 	.word	0x00000670
        /*0188*/ 	.word	0x000000ff
        /*018c*/ 	.word	0x00000028
        /*0190*/ 	.short	0x0100
        /*0192*/ 	.byte	0x05
	.zero		1


	//   ....[11]....
        /*0194*/ 	.word	0x00000680
        /*0198*/ 	.word	0x000000ff
        /*019c*/ 	.word	0x00000138
        /*01a0*/ 	.short	0x0100
        /*01a2*/ 	.byte	0x05
	.zero		1


	//   ....[12]....
        /*01a4*/ 	.word	0x00000690
        /*01a8*/ 	.word	0x000000ff
        /*01ac*/ 	.word	0x00000030
        /*01b0*/ 	.short	0x0100
        /*01b2*/ 	.byte	0x05
	.zero		1


	//   ....[13]....
        /*01b4*/ 	.word	0x000006a0
        /*01b8*/ 	.word	0x000000ff
        /*01bc*/ 	.word	0x00000140
        /*01c0*/ 	.short	0x0100
        /*01c2*/ 	.byte	0x05
	.zero		1


	//   ....[14]....
        /*01c4*/ 	.word	0x000006b0
        /*01c8*/ 	.word	0x000000ff
        /*01cc*/ 	.word	0x00000038
        /*01d0*/ 	.short	0x0100
        /*01d2*/ 	.byte	0x05
	.zero		1


	//   ....[15]....
        /*01d4*/ 	.word	0x000006c0
        /*01d8*/ 	.word	0x000000ff
        /*01dc*/ 	.word	0x00000148
        /*01e0*/ 	.short	0x0100
        /*01e2*/ 	.byte	0x05
	.zero		1


	//   ....[16]....
        /*01e4*/ 	.word	0x000006d0
        /*01e8*/ 	.word	0x000000ff
        /*01ec*/ 	.word	0x00000040
        /*01f0*/ 	.short	0x0100
        /*01f2*/ 	.byte	0x05
	.zero		1


	//   ....[17]....
        /*01f4*/ 	.word	0x000006e0
        /*01f8*/ 	.word	0x000000ff
        /*01fc*/ 	.word	0x00000150
        /*0200*/ 	.short	0x0100
        /*0202*/ 	.byte	0x05
	.zero		1


	//   ....[18]....
        /*0204*/ 	.word	0x000006f0
        /*0208*/ 	.word	0x000000ff
        /*020c*/ 	.word	0x00000048
        /*0210*/ 	.short	0x0100
        /*0212*/ 	.byte	0x05
	.zero		1


	//   ....[19]....
        /*0214*/ 	.word	0x00000700
        /*0218*/ 	.word	0x000000ff
        /*021c*/ 	.word	0x00000158
        /*0220*/ 	.short	0x0100
        /*0222*/ 	.byte	0x05
	.zero		1


	//   ....[20]....
        /*0224*/ 	.word	0x00000710
        /*0228*/ 	.word	0x000000ff
        /*022c*/ 	.word	0x00000050
        /*0230*/ 	.short	0x0100
        /*0232*/ 	.byte	0x05
	.zero		1


	//   ....[21]....
        /*0234*/ 	.word	0x00000720
        /*0238*/ 	.word	0x000000ff
        /*023c*/ 	.word	0x00000160
        /*0240*/ 	.short	0x0100
        /*0242*/ 	.byte	0x05
	.zero		1


	//   ....[22]....
        /*0244*/ 	.word	0x00000730
        /*0248*/ 	.word	0x000000ff
        /*024c*/ 	.word	0x00000058
        /*0250*/ 	.short	0x0100
        /*0252*/ 	.byte	0x05
	.zero		1


	//   ....[23]....
        /*0254*/ 	.word	0x00000740
        /*0258*/ 	.word	0x000000ff
        /*025c*/ 	.word	0x00000168
        /*0260*/ 	.short	0x0100
        /*0262*/ 	.byte	0x05
	.zero		1


	//   ....[24]....
        /*0264*/ 	.word	0x00000750
        /*0268*/ 	.word	0x000000ff
        /*026c*/ 	.word	0x00000060
        /*0270*/ 	.short	0x0100
        /*0272*/ 	.byte	0x05
	.zero		1


	//   ....[25]....
        /*0274*/ 	.word	0x00000760
        /*0278*/ 	.word	0x000000ff
        /*027c*/ 	.word	0x00000170
        /*0280*/ 	.short	0x0100
        /*0282*/ 	.byte	0x05
	.zero		1


	//   ....[26]....
        /*0284*/ 	.word	0x00000770
        /*0288*/ 	.word	0x000000ff
        /*028c*/ 	.word	0x00000068
        /*0290*/ 	.short	0x0100
        /*0292*/ 	.byte	0x05
	.zero		1


	//   ....[27]....
        /*0294*/ 	.word	0x00000780
        /*0298*/ 	.word	0x000000ff
        /*029c*/ 	.word	0x00000178
        /*02a0*/ 	.short	0x0100
        /*02a2*/ 	.byte	0x05
	.zero		1


	//   ....[28]....
        /*02a4*/ 	.word	0x00000790
        /*02a8*/ 	.word	0x000000ff
        /*02ac*/ 	.word	0x00000070
        /*02b0*/ 	.short	0x0100
        /*02b2*/ 	.byte	0x05
	.zero		1


	//   ....[29]....
        /*02b4*/ 	.word	0x000007a0
        /*02b8*/ 	.word	0x000000ff
        /*02bc*/ 	.word	0x00000180
        /*02c0*/ 	.short	0x0100
        /*02c2*/ 	.byte	0x05
	.zero		1


	//   ....[30]....
        /*02c4*/ 	.word	0x000007b0
        /*02c8*/ 	.word	0x000000ff
        /*02cc*/ 	.word	0x00000078
        /*02d0*/ 	.short	0x0100
        /*02d2*/ 	.byte	0x05
	.zero		1


	//   ....[31]....
        /*02d4*/ 	.word	0x000007c0
        /*02d8*/ 	.word	0x000000ff
        /*02dc*/ 	.word	0x00000188
        /*02e0*/ 	.short	0x0100
        /*02e2*/ 	.byte	0x05
	.zero		1


	//   ....[32]....
        /*02e4*/ 	.word	0x000007d0
        /*02e8*/ 	.word	0x000000ff
        /*02ec*/ 	.word	0x00000080
        /*02f0*/ 	.short	0x0100
        /*02f2*/ 	.byte	0x05
	.zero		1


	//   ....[33]....
        /*02f4*/ 	.word	0x000007e0
        /*02f8*/ 	.word	0x000000ff
        /*02fc*/ 	.word	0x00000190
        /*0300*/ 	.short	0x0100
        /*0302*/ 	.byte	0x05
	.zero		1


	//   ....[34]....
        /*0304*/ 	.word	0x000007f0
        /*0308*/ 	.word	0x000000ff
        /*030c*/ 	.word	0x00000088
        /*0310*/ 	.short	0x0100
        /*0312*/ 	.byte	0x05
	.zero		1


	//   ....[35]....
        /*0314*/ 	.word	0x00000800
        /*0318*/ 	.word	0x000000ff
        /*031c*/ 	.word	0x00000198
        /*0320*/ 	.short	0x0100
        /*0322*/ 	.byte	0x05
	.zero		1


	//   ....[36]....
        /*0324*/ 	.word	0x00000810
        /*0328*/ 	.word	0x000000ff
        /*032c*/ 	.word	0x00000090
        /*0330*/ 	.short	0x0100
        /*0332*/ 	.byte	0x05
	.zero		1


	//   ....[37]....
        /*0334*/ 	.word	0x00000820
        /*0338*/ 	.word	0x000000ff
        /*033c*/ 	.word	0x000001a0
        /*0340*/ 	.short	0x0100
        /*0342*/ 	.byte	0x05
	.zero		1


	//   ....[38]....
        /*0344*/ 	.word	0x00000830
        /*0348*/ 	.word	0x000000ff
        /*034c*/ 	.word	0x00000098
        /*0350*/ 	.short	0x0100
        /*0352*/ 	.byte	0x05
	.zero		1


	//   ....[39]....
        /*0354*/ 	.word	0x00000840
        /*0358*/ 	.word	0x000000ff
        /*035c*/ 	.word	0x000001a8
        /*0360*/ 	.short	0x0100
        /*0362*/ 	.byte	0x05
	.zero		1


	//   ....[40]....
        /*0364*/ 	.word	0x00000850
        /*0368*/ 	.word	0x000000ff
        /*036c*/ 	.word	0x000000a0
        /*0370*/ 	.short	0x0100
        /*0372*/ 	.byte	0x05
	.zero		1


	//   ....[41]....
        /*0374*/ 	.word	0x00000860
        /*0378*/ 	.word	0x000000ff
        /*037c*/ 	.word	0x000001b0
        /*0380*/ 	.short	0x0100
        /*0382*/ 	.byte	0x05
	.zero		1


	//   ....[42]....
        /*0384*/ 	.word	0x00000870
        /*0388*/ 	.word	0x000000ff
        /*038c*/ 	.word	0x000000a8
        /*0390*/ 	.short	0x0100
        /*0392*/ 	.byte	0x05
	.zero		1


	//   ....[43]....
        /*0394*/ 	.word	0x00000880
        /*0398*/ 	.word	0x000000ff
        /*039c*/ 	.word	0x000001b8
        /*03a0*/ 	.short	0x0100
        /*03a2*/ 	.byte	0x05
	.zero		1


	//   ....[44]....
        /*03a4*/ 	.word	0x00000890
        /*03a8*/ 	.word	0x000000ff
        /*03ac*/ 	.word	0x000000b0
        /*03b0*/ 	.short	0x0100
        /*03b2*/ 	.byte	0x05
	.zero		1


	//   ....[45]....
        /*03b4*/ 	.word	0x000008a0
        /*03b8*/ 	.word	0x000000ff
        /*03bc*/ 	.word	0x000001c0
        /*03c0*/ 	.short	0x0100
        /*03c2*/ 	.byte	0x05
	.zero		1


	//   ....[46]....
        /*03c4*/ 	.word	0x000008b0
        /*03c8*/ 	.word	0x000000ff
        /*03cc*/ 	.word	0x000000b8
        /*03d0*/ 	.short	0x0100
        /*03d2*/ 	.byte	0x05
	.zero		1


	//   ....[47]....
        /*03d4*/ 	.word	0x000008c0
        /*03d8*/ 	.word	0x000000ff
        /*03dc*/ 	.word	0x000001c8
        /*03e0*/ 	.short	0x0100
        /*03e2*/ 	.byte	0x05
	.zero		1


	//   ....[48]....
        /*03e4*/ 	.word	0x000008d0
        /*03e8*/ 	.word	0x000000ff
        /*03ec*/ 	.word	0x000000c0
        /*03f0*/ 	.short	0x0100
        /*03f2*/ 	.byte	0x05
	.zero		1


	//   ....[49]....
        /*03f4*/ 	.word	0x000008e0
        /*03f8*/ 	.word	0x000000ff
        /*03fc*/ 	.word	0x000001d0
        /*0400*/ 	.short	0x0100
        /*0402*/ 	.byte	0x05
	.zero		1


	//   ....[50]....
        /*0404*/ 	.word	0x000008f0
        /*0408*/ 	.word	0x000000ff
        /*040c*/ 	.word	0x000000c8
        /*0410*/ 	.short	0x0100
        /*0412*/ 	.byte	0x05
	.zero		1


	//   ....[51]....
        /*0414*/ 	.word	0x00000900
        /*0418*/ 	.word	0x000000ff
        /*041c*/ 	.word	0x000001d8
        /*0420*/ 	.short	0x0100
        /*0422*/ 	.byte	0x05
	.zero		1


	//   ....[52]....
        /*0424*/ 	.word	0x00000910
        /*0428*/ 	.word	0x000000ff
        /*042c*/ 	.word	0x000000d0
        /*0430*/ 	.short	0x0100
        /*0432*/ 	.byte	0x05
	.zero		1


	//   ....[53]....
        /*0434*/ 	.word	0x00000920
        /*0438*/ 	.word	0x000000ff
        /*043c*/ 	.word	0x000001e0
        /*0440*/ 	.short	0x0100
        /*0442*/ 	.byte	0x05
	.zero		1


	//   ....[54]....
        /*0444*/ 	.word	0x00000930
        /*0448*/ 	.word	0x000000ff
        /*044c*/ 	.word	0x000000d8
        /*0450*/ 	.short	0x0100
        /*0452*/ 	.byte	0x05
	.zero		1


	//   ....[55]....
        /*0454*/ 	.word	0x00000940
        /*0458*/ 	.word	0x000000ff
        /*045c*/ 	.word	0x000001e8
        /*0460*/ 	.short	0x0100
        /*0462*/ 	.byte	0x05
	.zero		1


	//   ....[56]....
        /*0464*/ 	.word	0x00000950
        /*0468*/ 	.word	0x000000ff
        /*046c*/ 	.word	0x000000e0
        /*0470*/ 	.short	0x0100
        /*0472*/ 	.byte	0x05
	.zero		1


	//   ....[57]....
        /*0474*/ 	.word	0x00000960
        /*0478*/ 	.word	0x000000ff
        /*047c*/ 	.word	0x000001f0
        /*0480*/ 	.short	0x0100
        /*0482*/ 	.byte	0x05
	.zero		1


	//   ....[58]....
        /*0484*/ 	.word	0x00000970
        /*0488*/ 	.word	0x000000ff
        /*048c*/ 	.word	0x000000e8
        /*0490*/ 	.short	0x0100
        /*0492*/ 	.byte	0x05
	.zero		1


	//   ....[59]....
        /*0494*/ 	.word	0x00000980
        /*0498*/ 	.word	0x000000ff
        /*049c*/ 	.word	0x000001f8
        /*04a0*/ 	.short	0x0100
        /*04a2*/ 	.byte	0x05
	.zero		1


	//   ....[60]....
        /*04a4*/ 	.word	0x00000990
        /*04a8*/ 	.word	0x000000ff
        /*04ac*/ 	.word	0x000000f0
        /*04b0*/ 	.short	0x0100
        /*04b2*/ 	.byte	0x05
	.zero		1


	//   ....[61]....
        /*04b4*/ 	.word	0x000009a0
        /*04b8*/ 	.word	0x000000ff
        /*04bc*/ 	.word	0x00000200
        /*04c0*/ 	.short	0x0100
        /*04c2*/ 	.byte	0x05
	.zero		1


	//   ....[62]....
        /*04c4*/ 	.word	0x000009b0
        /*04c8*/ 	.word	0x000000ff
        /*04cc*/ 	.word	0x000000f8
        /*04d0*/ 	.short	0x0100
        /*04d2*/ 	.byte	0x05
	.zero		1


	//   ....[63]....
        /*04d4*/ 	.word	0x000009c0
        /*04d8*/ 	.word	0x000000ff
        /*04dc*/ 	.word	0x00000208
        /*04e0*/ 	.short	0x0100
        /*04e2*/ 	.byte	0x05
	.zero		1


	//   ....[64]....
        /*04e4*/ 	.word	0x000009d0
        /*04e8*/ 	.word	0x000000ff
        /*04ec*/ 	.word	0x00000100
        /*04f0*/ 	.short	0x0100
        /*04f2*/ 	.byte	0x05
	.zero		1


	//   ....[65]....
        /*04f4*/ 	.word	0x000009e0
        /*04f8*/ 	.word	0x000000ff
        /*04fc*/ 	.word	0x00000210
        /*0500*/ 	.short	0x0100
        /*0502*/ 	.byte	0x05
	.zero		1


	//   ....[66]....
        /*0504*/ 	.word	0x000009f0
        /*0508*/ 	.word	0x000000ff
        /*050c*/ 	.word	0x00000108
        /*0510*/ 	.short	0x0100
        /*0512*/ 	.byte	0x05
	.zero		1


	//   ....[67]....
        /*0514*/ 	.word	0x00000a00
        /*0518*/ 	.word	0x000000ff
        /*051c*/ 	.word	0x00000218
        /*0520*/ 	.short	0x0100
        /*0522*/ 	.byte	0x05
	.zero		1


	//   ....[68]....
        /*0524*/ 	.word	0x00000b40
        /*0528*/ 	.word	0x000000ff
        /*052c*/ 	.word	0x00000220
        /*0530*/ 	.short	0x0100
        /*0532*/ 	.byte	0x06
	.zero		1


	//   ....[69]....
        /*0534*/ 	.word	0x00000b50
        /*0538*/ 	.word	0x000000ff
        /*053c*/ 	.word	0x00000228
        /*0540*/ 	.short	0x0100
        /*0542*/ 	.byte	0x06
	.zero		1


	//   ....[70]....
        /*0544*/ 	.word	0x00000c40
        /*0548*/ 	.word	0x000000ff
        /*054c*/ 	.word	0x00000230
        /*0550*/ 	.short	0x0100
        /*0552*/ 	.byte	0x05
	.zero		1


	//   ....[71]....
        /*0554*/ 	.word	0x00000c50
        /*0558*/ 	.word	0x000000ff
        /*055c*/ 	.word	0x00000238
        /*0560*/ 	.short	0x0100
        /*0562*/ 	.byte	0x05
	.zero		1


	//   ....[72]....
        /*0564*/ 	.word	0x00000d90
        /*0568*/ 	.word	0x000000ff
        /*056c*/ 	.word	0x00000240
        /*0570*/ 	.short	0x0100
        /*0572*/ 	.byte	0x05
	.zero		1


	//   ....[73]....
        /*0574*/ 	.word	0x00000da0
        /*0578*/ 	.word	0x000000ff
        /*057c*/ 	.word	0x00000250
        /*0580*/ 	.short	0x0100
        /*0582*/ 	.byte	0x05
	.zero		1


	//   ....[74]....
        /*0584*/ 	.word	0x00000db0
        /*0588*/ 	.word	0x000000ff
        /*058c*/ 	.word	0x00000248
        /*0590*/ 	.short	0x0100
        /*0592*/ 	.byte	0x05
	.zero		1


	//   ....[75]....
        /*0594*/ 	.word	0x00000dc0
        /*0598*/ 	.word	0x000000ff
        /*059c*/ 	.word	0x00000258
        /*05a0*/ 	.short	0x0100
        /*05a2*/ 	.byte	0x05
	.zero		1


	//   ....[76]....
        /*05a4*/ 	.word	0x00000ef0
        /*05a8*/ 	.word	0x000000ff
        /*05ac*/ 	.word	0x00000260
        /*05b0*/ 	.short	0x0100
        /*05b2*/ 	.byte	0x06
	.zero		1


	//   ....[77]....
        /*05b4*/ 	.word	0x00000f00
        /*05b8*/ 	.word	0x000000ff
        /*05bc*/ 	.word	0x00000280
        /*05c0*/ 	.short	0x0100
        /*05c2*/ 	.byte	0x06
	.zero		1


	//   ....[78]....
        /*05c4*/ 	.word	0x00000f10
        /*05c8*/ 	.word	0x000000ff
        /*05cc*/ 	.word	0x00000268
        /*05d0*/ 	.short	0x0100
        /*05d2*/ 	.byte	0x06
	.zero		1


	//   ....[79]....
        /*05d4*/ 	.word	0x00000f20
        /*05d8*/ 	.word	0x000000ff
        /*05dc*/ 	.word	0x00000288
        /*05e0*/ 	.short	0x0100
        /*05e2*/ 	.byte	0x06
	.zero		1


	//   ....[80]....
        /*05e4*/ 	.word	0x00000f30
        /*05e8*/ 	.word	0x000000ff
        /*05ec*/ 	.word	0x00000270
        /*05f0*/ 	.short	0x0100
        /*05f2*/ 	.byte	0x06
	.zero		1


	//   ....[81]....
        /*05f4*/ 	.word	0x00000f40
        /*05f8*/ 	.word	0x000000ff
        /*05fc*/ 	.word	0x00000290
        /*0600*/ 	.short	0x0100
        /*0602*/ 	.byte	0x06
	.zero		1


	//   ....[82]....
        /*0604*/ 	.word	0x00000f50
        /*0608*/ 	.word	0x000000ff
        /*060c*/ 	.word	0x00000278
        /*0610*/ 	.short	0x0100
        /*0612*/ 	.byte	0x06
	.zero		1


	//   ....[83]....
        /*0614*/ 	.word	0x00000f60
        /*0618*/ 	.word	0x000000ff
        /*061c*/ 	.word	0x00000298
        /*0620*/ 	.short	0x0100
        /*0622*/ 	.byte	0x06
	.zero		1


	//   ....[84]....
        /*0624*/ 	.word	0x00001050
        /*0628*/ 	.word	0x000000ff
        /*062c*/ 	.word	0x000002a0
        /*0630*/ 	.short	0x0100
        /*0632*/ 	.byte	0x05
	.zero		1


	//   ....[85]....
        /*0634*/ 	.word	0x00001060
        /*0638*/ 	.word	0x000000ff
        /*063c*/ 	.word	0x000002b0
        /*0640*/ 	.short	0x0100
        /*0642*/ 	.byte	0x05
	.zero		1


	//   ....[86]....
        /*0644*/ 	.word	0x00001070
        /*0648*/ 	.word	0x000000ff
        /*064c*/ 	.word	0x000002a8
        /*0650*/ 	.short	0x0100
        /*0652*/ 	.byte	0x05
	.zero		1


	//   ....[87]....
        /*0654*/ 	.word	0x00001080
        /*0658*/ 	.word	0x000000ff
        /*065c*/ 	.word	0x000002b8
        /*0660*/ 	.short	0x0100
        /*0662*/ 	.byte	0x05
	.zero		1


	//   ....[88]....
        /*0664*/ 	.word	0x00001950
        /*0668*/ 	.word	0x00000003
        /*066c*/ 	.word	0x000002b0
        /*0670*/ 	.short	0x010a
        /*0672*/ 	.byte	0xff
	.zero		1


	//   ....[89]....
        /*0674*/ 	.word	0x00001980
        /*0678*/ 	.word	0x00000003
        /*067c*/ 	.word	0x000002a0
        /*0680*/ 	.short	0x0101
        /*0682*/ 	.byte	0xff
	.zero		1


	//   ....[90]....
        /*0684*/ 	.word	0x00001a50
        /*0688*/ 	.word	0x000000ff
        /*068c*/ 	.word	0x00000110
        /*0690*/ 	.short	0x010a
        /*0692*/ 	.byte	0x08
	.zero		1


	//   ....[91]....
        /*0694*/ 	.word	0x00001af0
        /*0698*/ 	.word	0x000000ff
        /*069c*/ 	.word	0x00000110
        /*06a0*/ 	.short	0x010a
        /*06a2*/ 	.byte	0x21
	.zero		1


	//   ....[92]....
        /*06a4*/ 	.word	0x00001c40
        /*06a8*/ 	.word	0x000000ff
        /*06ac*/ 	.word	0x00000110
        /*06b0*/ 	.short	0x010a
        /*06b2*/ 	.byte	0x08
	.zero		1


	//   ....[93]....
        /*06b4*/ 	.word	0x00001d50
        /*06b8*/ 	.word	0x000000ff
        /*06bc*/ 	.word	0x00000238
        /*06c0*/ 	.short	0x0101
        /*06c2*/ 	.byte	0x04
	.zero		1


	//   ....[94]....
        /*06c4*/ 	.word	0x00001d70
        /*06c8*/ 	.word	0x000000ff
        /*06cc*/ 	.word	0x00000110
        /*06d0*/ 	.short	0x010a
        /*06d2*/ 	.byte	0x08
	.zero		1


	//   ....[95]....
        /*06d4*/ 	.word	0x00001df0
        /*06d8*/ 	.word	0x000000ff
        /*06dc*/ 	.word	0x00000110
        /*06e0*/ 	.short	0x010a
        /*06e2*/ 	.byte	0x11
	.zero		1


	//   ....[96]....
        /*06e4*/ 	.word	0x00001f40
        /*06e8*/ 	.word	0x000000ff
        /*06ec*/ 	.word	0x00000110
        /*06f0*/ 	.short	0x010a
        /*06f2*/ 	.byte	0x08
	.zero		1


	//   ....[97]....
        /*06f4*/ 	.word	0x00002080
        /*06f8*/ 	.word	0x00000002
        /*06fc*/ 	.word	0x00000240
        /*0700*/ 	.short	0x010a
        /*0702*/ 	.byte	0xff
	.zero		1


	//   ....[98]....
        /*0704*/ 	.word	0x00002140
        /*0708*/ 	.word	0x00000002
        /*070c*/ 	.word	0x00000000
        /*0710*/ 	.short	0x0101
        /*0712*/ 	.byte	0xff
	.zero		1


	//   ....[99]....
        /*0714*/ 	.word	0x000026a0
        /*0718*/ 	.word	0x000000ff
        /*071c*/ 	.word	0x00000000
        /*0720*/ 	.short	0x010a
        /*0722*/ 	.byte	0x05
	.zero		1


	//   ....[100]....
        /*0724*/ 	.word	0x00002730
        /*0728*/ 	.word	0x000000ff
        /*072c*/ 	.word	0x00000000
        /*0730*/ 	.short	0x010a
        /*0732*/ 	.byte	0x05
	.zero		1


	//   ....[101]....
        /*0734*/ 	.word	0x000027c0
        /*0738*/ 	.word	0x000000ff
        /*073c*/ 	.word	0x00000000
        /*0740*/ 	.short	0x010a
        /*0742*/ 	.byte	0x05
	.zero		1


	//   ....[102]....
        /*0744*/ 	.word	0x00002850
        /*0748*/ 	.word	0x000000ff
        /*074c*/ 	.word	0x00000000
        /*0750*/ 	.short	0x010a
        /*0752*/ 	.byte	0x05
	.zero		1


	//   ....[103]....
        /*0754*/ 	.word	0x000028e0
        /*0758*/ 	.word	0x000000ff
        /*075c*/ 	.word	0x00000000
        /*0760*/ 	.short	0x010a
        /*0762*/ 	.byte	0x05
	.zero		1


	//   ....[104]....
        /*0764*/ 	.word	0x00002970
        /*0768*/ 	.word	0x000000ff
        /*076c*/ 	.word	0x00000000
        /*0770*/ 	.short	0x010a
        /*0772*/ 	.byte	0x05
	.zero		1


	//   ....[105]....
        /*0774*/ 	.word	0x00002a00
        /*0778*/ 	.word	0x000000ff
        /*077c*/ 	.word	0x00000000
        /*0780*/ 	.short	0x010a
        /*0782*/ 	.byte	0x05
	.zero		1


	//   ....[106]....
        /*0784*/ 	.word	0x00002a90
        /*0788*/ 	.word	0x000000ff
        /*078c*/ 	.word	0x00000000
        /*0790*/ 	.short	0x010a
        /*0792*/ 	.byte	0x05
	.zero		1


	//   ....[107]....
        /*0794*/ 	.word	0x00002b20
        /*0798*/ 	.word	0x000000ff
        /*079c*/ 	.word	0x00000000
        /*07a0*/ 	.short	0x010a
        /*07a2*/ 	.byte	0x05
	.zero		1


	//   ....[108]....
        /*07a4*/ 	.word	0x00002bb0
        /*07a8*/ 	.word	0x000000ff
        /*07ac*/ 	.word	0x00000000
        /*07b0*/ 	.short	0x010a
        /*07b2*/ 	.byte	0x05
	.zero		1


	//   ....[109]....
        /*07b4*/ 	.word	0x00002c40
        /*07b8*/ 	.word	0x000000ff
        /*07bc*/ 	.word	0x00000000
        /*07c0*/ 	.short	0x010a
        /*07c2*/ 	.byte	0x05
	.zero		1


	//   ....[110]....
        /*07c4*/ 	.word	0x00002cd0
        /*07c8*/ 	.word	0x000000ff
        /*07cc*/ 	.word	0x00000000
        /*07d0*/ 	.short	0x010a
        /*07d2*/ 	.byte	0x05
	.zero		1


	//   ....[111]....
        /*07d4*/ 	.word	0x00002d60
        /*07d8*/ 	.word	0x000000ff
        /*07dc*/ 	.word	0x00000000
        /*07e0*/ 	.short	0x010a
        /*07e2*/ 	.byte	0x05
	.zero		1


	//   ....[112]....
        /*07e4*/ 	.word	0x00002df0
        /*07e8*/ 	.word	0x000000ff
        /*07ec*/ 	.word	0x00000000
        /*07f0*/ 	.short	0x010a
        /*07f2*/ 	.byte	0x05
	.zero		1


	//   ....[113]....
        /*07f4*/ 	.word	0x00002e80
        /*07f8*/ 	.word	0x000000ff
        /*07fc*/ 	.word	0x00000000
        /*0800*/ 	.short	0x010a
        /*0802*/ 	.byte	0x05
	.zero		1


	//   ....[114]....
        /*0804*/ 	.word	0x00002f10
        /*0808*/ 	.word	0x000000ff
        /*080c*/ 	.word	0x00000000
        /*0810*/ 	.short	0x010a
        /*0812*/ 	.byte	0x05
	.zero		1


	//   ....[115]....
        /*0814*/ 	.word	0x00002fa0
        /*0818*/ 	.word	0x000000ff
        /*081c*/ 	.word	0x00000000
        /*0820*/ 	.short	0x010a
        /*0822*/ 	.byte	0x05
	.zero		1


	//   ....[116]....
        /*0824*/ 	.word	0x00003030
        /*0828*/ 	.word	0x000000ff
        /*082c*/ 	.word	0x00000000
        /*0830*/ 	.short	0x010a
        /*0832*/ 	.byte	0x05
	.zero		1


	//   ....[117]....
        /*0834*/ 	.word	0x000030c0
        /*0838*/ 	.word	0x000000ff
        /*083c*/ 	.word	0x00000000
        /*0840*/ 	.short	0x010a
        /*0842*/ 	.byte	0x05
	.zero		1


	//   ....[118]....
        /*0844*/ 	.word	0x00003150
        /*0848*/ 	.word	0x000000ff
        /*084c*/ 	.word	0x00000000
        /*0850*/ 	.short	0x010a
        /*0852*/ 	.byte	0x05
	.zero		1


	//   ....[119]....
        /*0854*/ 	.word	0x000031e0
        /*0858*/ 	.word	0x000000ff
        /*085c*/ 	.word	0x00000000
        /*0860*/ 	.short	0x010a
        /*0862*/ 	.byte	0x05
	.zero		1


	//   ....[120]....
        /*0864*/ 	.word	0x00003270
        /*0868*/ 	.word	0x000000ff
        /*086c*/ 	.word	0x00000000
        /*0870*/ 	.short	0x010a
        /*0872*/ 	.byte	0x05
	.zero		1


	//   ....[121]....
        /*0874*/ 	.word	0x00003300
        /*0878*/ 	.word	0x000000ff
        /*087c*/ 	.word	0x00000000
        /*0880*/ 	.short	0x010a
        /*0882*/ 	.byte	0x05
	.zero		1


	//   ....[122]....
        /*0884*/ 	.word	0x00003390
        /*0888*/ 	.word	0x000000ff
        /*088c*/ 	.word	0x00000000
        /*0890*/ 	.short	0x010a
        /*0892*/ 	.byte	0x05
	.zero		1


	//   ....[123]....
        /*0894*/ 	.word	0x00003420
        /*0898*/ 	.word	0x000000ff
        /*089c*/ 	.word	0x00000000
        /*08a0*/ 	.short	0x010a
        /*08a2*/ 	.byte	0x05
	.zero		1


	//   ....[124]....
        /*08a4*/ 	.word	0x000034b0
        /*08a8*/ 	.word	0x000000ff
        /*08ac*/ 	.word	0x00000000
        /*08b0*/ 	.short	0x010a
        /*08b2*/ 	.byte	0x05
	.zero		1


	//   ....[125]....
        /*08b4*/ 	.word	0x00003540
        /*08b8*/ 	.word	0x000000ff
        /*08bc*/ 	.word	0x00000000
        /*08c0*/ 	.short	0x010a
        /*08c2*/ 	.byte	0x05
	.zero		1


	//   ....[126]....
        /*08c4*/ 	.word	0x000035d0
        /*08c8*/ 	.word	0x000000ff
        /*08cc*/ 	.word	0x00000000
        /*08d0*/ 	.short	0x010a
        /*08d2*/ 	.byte	0x05
	.zero		1


	//   ....[127]....
        /*08d4*/ 	.word	0x00003660
        /*08d8*/ 	.word	0x000000ff
        /*08dc*/ 	.word	0x00000000
        /*08e0*/ 	.short	0x010a
        /*08e2*/ 	.byte	0x05
	.zero		1


	//   ....[128]....
        /*08e4*/ 	.word	0x000036f0
        /*08e8*/ 	.word	0x000000ff
        /*08ec*/ 	.word	0x00000000
        /*08f0*/ 	.short	0x010a
        /*08f2*/ 	.byte	0x05
	.zero		1


	//   ....[129]....
        /*08f4*/ 	.word	0x00003780
        /*08f8*/ 	.word	0x000000ff
        /*08fc*/ 	.word	0x00000000
        /*0900*/ 	.short	0x010a
        /*0902*/ 	.byte	0x05
	.zero		1


	//   ....[130]....
        /*0904*/ 	.word	0x00003810
        /*0908*/ 	.word	0x000000ff
        /*090c*/ 	.word	0x00000000
        /*0910*/ 	.short	0x010a
        /*0912*/ 	.byte	0x05
	.zero		1


	//   ....[131]....
        /*0914*/ 	.word	0x000038a0
        /*0918*/ 	.word	0x000000ff
        /*091c*/ 	.word	0x00000000
        /*0920*/ 	.short	0x010a
        /*0922*/ 	.byte	0x05
	.zero		1


	//   ....[132]....
        /*0924*/ 	.word	0x00003940
        /*0928*/ 	.word	0x00000000
        /*092c*/ 	.word	0x00000000
        /*0930*/ 	.short	0x010a
        /*0932*/ 	.byte	0xff
	.zero		1


	//   ....[133]....
        /*0934*/ 	.word	0x00003a60
        /*0938*/ 	.word	0x00000000
        /*093c*/ 	.word	0x000002a0
        /*0940*/ 	.short	0x010a
        /*0942*/ 	.byte	0xff
	.zero		1


	//   ....[134]....
        /*0944*/ 	.word	0x00003ac0
        /*0948*/ 	.word	0x00000004
        /*094c*/ 	.word	0x00000000
        /*0950*/ 	.short	0x0101
        /*0952*/ 	.byte	0xff
	.zero		1


	//   ....[135]....
        /*0954*/ 	.word	0x00003ae0
        /*0958*/ 	.word	0x000000ff
        /*095c*/ 	.word	0x00000250
        /*0960*/ 	.short	0x010a
        /*0962*/ 	.byte	0x05
	.zero		1


	//   ....[136]....
        /*0964*/ 	.word	0x00003c00
        /*0968*/ 	.word	0x00000000
        /*096c*/ 	.word	0x00000240
        /*0970*/ 	.short	0x010a
        /*0972*/ 	.byte	0xff
	.zero		1


	//   ....[137]....
        /*0974*/ 	.word	0x00003d10
        /*0978*/ 	.word	0x00000000
        /*097c*/ 	.word	0x00000000
        /*0980*/ 	.short	0x0101
        /*0982*/ 	.byte	0xff
	.zero		1


	//   ....[138]....
        /*0984*/ 	.word	0x00003da0
        /*0988*/ 	.word	0x000000ff
        /*098c*/ 	.word	0x00000250
        /*0990*/ 	.short	0x0106
        /*0992*/ 	.byte	0x05
	.zero		1


	//   ....[139]....
        /*0994*/ 	.word	0x00003dc0
        /*0998*/ 	.word	0x000000ff
        /*099c*/ 	.word	0x00000250
        /*09a0*/ 	.short	0x010a
        /*09a2*/ 	.byte	0x05
	.zero		1


	//   ....[140]....
        /*09a4*/ 	.word	0x00003e50
        /*09a8*/ 	.word	0x000000ff
        /*09ac*/ 	.word	0x00000250
        /*09b0*/ 	.short	0x0106
        /*09b2*/ 	.byte	0x04
	.zero		1


	//   ....[141]....
        /*09b4*/ 	.word	0x00003e90
        /*09b8*/ 	.word	0x00000000
        /*09bc*/ 	.word	0x00000250
        /*09c0*/ 	.short	0x010a
        /*09c2*/ 	.byte	0xff
	.zero		1


	//   ....[142]....
        /*09c4*/ 	.word	0x00004350
        /*09c8*/ 	.word	0x00000000
        /*09cc*/ 	.word	0x00000240
        /*09d0*/ 	.short	0x010a
        /*09d2*/ 	.byte	0xff
	.zero		1


	//   ....[143]....
        /*09d4*/ 	.word	0x00004450
        /*09d8*/ 	.word	0x00000003
        /*09dc*/ 	.word	0x00000000
        /*09e0*/ 	.short	0x0101
        /*09e2*/ 	.byte	0xff
	.zero		1


	//   ....[144]....
        /*09e4*/ 	.word	0x00004460
        /*09e8*/ 	.word	0x000000ff
        /*09ec*/ 	.word	0x00000000
        /*09f0*/ 	.short	0x010a
        /*09f2*/ 	.byte	0x04
	.zero		1


	//   ....[145]....
        /*09f4*/ 	.word	0x00004480
        /*09f8*/ 	.word	0x000000ff
        /*09fc*/ 	.word	0x00000280
        /*0a00*/ 	.short	0x010a
        /*0a02*/ 	.byte	0x09
	.zero		1


	//   ....[146]....
        /*0a04*/ 	.word	0x00004560
        /*0a08*/ 	.word	0x000000ff
        /*0a0c*/ 	.word	0x00000000
        /*0a10*/ 	.short	0x010a
        /*0a12*/ 	.byte	0x07
	.zero		1


	//   ....[147]....
        /*0a14*/ 	.word	0x00004680
        /*0a18*/ 	.word	0x000000ff
        /*0a1c*/ 	.word	0x00000000
        /*0a20*/ 	.short	0x010a
        /*0a22*/ 	.byte	0x04
	.zero		1


	//   ....[148]....
        /*0a24*/ 	.word	0x00004860
        /*0a28*/ 	.word	0x000000ff
        /*0a2c*/ 	.word	0x00000000
        /*0a30*/ 	.short	0x010a
        /*0a32*/ 	.byte	0x05
	.zero		1


	//   ....[149]....
        /*0a34*/ 	.word	0x000048f0
        /*0a38*/ 	.word	0x000000ff
        /*0a3c*/ 	.word	0x00000000
        /*0a40*/ 	.short	0x010a
        /*0a42*/ 	.byte	0x05
	.zero		1


	//   ....[150]....
        /*0a44*/ 	.word	0x00004980
        /*0a48*/ 	.word	0x000000ff
        /*0a4c*/ 	.word	0x00000000
        /*0a50*/ 	.short	0x010a
        /*0a52*/ 	.byte	0x05
	.zero		1


	//   ....[151]....
        /*0a54*/ 	.word	0x00004a10
        /*0a58*/ 	.word	0x000000ff
        /*0a5c*/ 	.word	0x00000000
        /*0a60*/ 	.short	0x010a
        /*0a62*/ 	.byte	0x07
	.zero		1


	//   ....[152]....
        /*0a64*/ 	.word	0x00004e50
        /*0a68*/ 	.word	0x00000000
        /*0a6c*/ 	.word	0x00000240
        /*0a70*/ 	.short	0x010a
        /*0a72*/ 	.byte	0xff
	.zero		1


	//   ....[153]....
        /*0a74*/ 	.word	0x00004f40
        /*0a78*/ 	.word	0x00000000
        /*0a7c*/ 	.word	0x00000000
        /*0a80*/ 	.short	0x0101
        /*0a82*/ 	.byte	0xff
	.zero		1


	//   ....[154]....
        /*0a84*/ 	.word	0x00005260
        /*0a88*/ 	.word	0x000000ff
        /*0a8c*/ 	.word	0x00000238
        /*0a90*/ 	.short	0x010a
        /*0a92*/ 	.byte	0x06
	.zero		1


	//   ....[155]....
        /*0a94*/ 	.word	0x000053e0
        /*0a98*/ 	.word	0x000000ff
        /*0a9c*/ 	.word	0x00000228
        /*0aa0*/ 	.short	0x010a
        /*0aa2*/ 	.byte	0x06
	.zero		1


	//   ....[156]....
        /*0aa4*/ 	.word	0x00005710
        /*0aa8*/ 	.word	0x000000ff
        /*0aac*/ 	.word	0x00000220
        /*0ab0*/ 	.short	0x010b
        /*0ab2*/ 	.byte	0x06
	.zero		1


	//   ....[157]....
        /*0ab4*/ 	.word	0x00005730
        /*0ab8*/ 	.word	0x000000ff
        /*0abc*/ 	.word	0x00000000
        /*0ac0*/ 	.short	0x0101
        /*0ac2*/ 	.byte	0x25
	.zero		1


	//   ....[158]....
        /*0ac4*/ 	.word	0x00005770
        /*0ac8*/ 	.word	0x00000000
        /*0acc*/ 	.word	0x00000228
        /*0ad0*/ 	.short	0x010a
        /*0ad2*/ 	.byte	0xff
	.zero		1


	//   ....[159]....
        /*0ad4*/ 	.word	0x00005aa0
        /*0ad8*/ 	.word	0x00000000
        /*0adc*/ 	.word	0x00000240
        /*0ae0*/ 	.short	0x010a
        /*0ae2*/ 	.byte	0xff
	.zero		1


	//   ....[160]....
        /*0ae4*/ 	.word	0x00005bb0
        /*0ae8*/ 	.word	0x00000000
        /*0aec*/ 	.word	0x00000000
        /*0af0*/ 	.short	0x0101
        /*0af2*/ 	.byte	0xff
	.zero		1


	//   ....[161]....
        /*0af4*/ 	.word	0x00006550
        /*0af8*/ 	.word	0x000000ff
        /*0afc*/ 	.word	0x00000220
        /*0b00*/ 	.short	0x010a
        /*0b02*/ 	.byte	0x2b
	.zero		1


	//   ....[162]....
        /*0b04*/ 	.word	0x00006560
        /*0b08*/ 	.word	0x0000009c
        /*0b0c*/ 	.word	0x00000260
        /*0b10*/ 	.short	0x010a
        /*0b12*/ 	.byte	0xff
	.zero		1


	//   ....[163]....
        /*0b14*/ 	.word	0x000066f0
        /*0b18*/ 	.word	0x000000ff
        /*0b1c*/ 	.word	0x00000220
        /*0b20*/ 	.short	0x010a
        /*0b22*/ 	.byte	0x2b
	.zero		1


	//   ....[164]....
        /*0b24*/ 	.word	0x000067f0
        /*0b28*/ 	.word	0x000000ff
        /*0b2c*/ 	.word	0x00000000
        /*0b30*/ 	.short	0x0101
        /*0b32*/ 	.byte	0x04
	.zero		1


	//   ....[165]....
        /*0b34*/ 	.word	0x00006850
        /*0b38*/ 	.word	0x0000009c
        /*0b3c*/ 	.word	0x00000260
        /*0b40*/ 	.short	0x010a
        /*0b42*/ 	.byte	0xff
	.zero		1


	//   ....[166]....
        /*0b44*/ 	.word	0x00006c10
        /*0b48*/ 	.word	0x000000ff
        /*0b4c*/ 	.word	0x00000000
        /*0b50*/ 	.short	0x0101
        /*0b52*/ 	.byte	0x05
	.zero		1


	//   ....[167]....
        /*0b54*/ 	.word	0x00007cc0
        /*0b58*/ 	.word	0x00000003
        /*0b5c*/ 	.word	0x000002b0
        /*0b60*/ 	.short	0x010a
        /*0b62*/ 	.byte	0xff
	.zero		1


	//   ....[168]....
        /*0b64*/ 	.word	0x00007d20
        /*0b68*/ 	.word	0x00000002
        /*0b6c*/ 	.word	0x00000110
        /*0b70*/ 	.short	0x010a
        /*0b72*/ 	.byte	0xff
	.zero		1


	//   ....[169]....
        /*0b74*/ 	.word	0x00007d80
        /*0b78*/ 	.word	0x00000002
        /*0b7c*/ 	.word	0x00000110
        /*0b80*/ 	.short	0x010a
        /*0b82*/ 	.byte	0xff
	.zero		1


	//   ....[170]....
        /*0b84*/ 	.word	0x00007dd0
        /*0b88*/ 	.word	0x00000002
        /*0b8c*/ 	.word	0x00000240
        /*0b90*/ 	.short	0x010a
        /*0b92*/ 	.byte	0xff
	.zero		1


	//   ....[171]....
        /*0b94*/ 	.word	0x00007e30
        /*0b98*/ 	.word	0x00000000
        /*0b9c*/ 	.word	0x00000000
        /*0ba0*/ 	.short	0x010a
        /*0ba2*/ 	.byte	0xff
	.zero		1


	//   ....[172]....
        /*0ba4*/ 	.word	0x00007e90
        /*0ba8*/ 	.word	0x00000000
        /*0bac*/ 	.word	0x00000000
        /*0bb0*/ 	.short	0x010a
        /*0bb2*/ 	.byte	0xff
	.zero		1


	//   ....[173]....
        /*0bb4*/ 	.word	0x00007ef0
        /*0bb8*/ 	.word	0x00000000
        /*0bbc*/ 	.word	0x00000000
        /*0bc0*/ 	.short	0x010a
        /*0bc2*/ 	.byte	0xff
	.zero		1


	//   ....[174]....
        /*0bc4*/ 	.word	0x00007f50
        /*0bc8*/ 	.word	0x00000000
        /*0bcc*/ 	.word	0x00000000
        /*0bd0*/ 	.short	0x010a
        /*0bd2*/ 	.byte	0xff
	.zero		1


	//   ....[175]....
        /*0bd4*/ 	.word	0x00007fb0
        /*0bd8*/ 	.word	0x00000000
        /*0bdc*/ 	.word	0x00000000
        /*0be0*/ 	.short	0x010a
        /*0be2*/ 	.byte	0xff
	.zero		1


	//   ....[176]....
        /*0be4*/ 	.word	0x00008010
        /*0be8*/ 	.word	0x00000000
        /*0bec*/ 	.word	0x00000000
        /*0bf0*/ 	.short	0x010a
        /*0bf2*/ 	.byte	0xff
	.zero		1


	//   ....[177]....
        /*0bf4*/ 	.word	0x00008070
        /*0bf8*/ 	.word	0x00000000
        /*0bfc*/ 	.word	0x00000000
        /*0c00*/ 	.short	0x010a
        /*0c02*/ 	.byte	0xff
	.zero		1


	//   ....[178]....
        /*0c04*/ 	.word	0x000080d0
        /*0c08*/ 	.word	0x00000000
        /*0c0c*/ 	.word	0x00000000
        /*0c10*/ 	.short	0x010a
        /*0c12*/ 	.byte	0xff
	.zero		1


	//   ....[179]....
        /*0c14*/ 	.word	0x00008130
        /*0c18*/ 	.word	0x00000000
        /*0c1c*/ 	.word	0x00000000
        /*0c20*/ 	.short	0x010a
        /*0c22*/ 	.byte	0xff
	.zero		1


	//   ....[180]....
        /*0c24*/ 	.word	0x00008190
        /*0c28*/ 	.word	0x00000000
        /*0c2c*/ 	.word	0x00000000
        /*0c30*/ 	.short	0x010a
        /*0c32*/ 	.byte	0xff
	.zero		1


	//   ....[181]....
        /*0c34*/ 	.word	0x000081f0
        /*0c38*/ 	.word	0x00000000
        /*0c3c*/ 	.word	0x00000000
        /*0c40*/ 	.short	0x010a
        /*0c42*/ 	.byte	0xff
	.zero		1


	//   ....[182]....
        /*0c44*/ 	.word	0x00008250
        /*0c48*/ 	.word	0x00000000
        /*0c4c*/ 	.word	0x00000000
        /*0c50*/ 	.short	0x010a
        /*0c52*/ 	.byte	0xff
	.zero		1


	//   ....[183]....
        /*0c54*/ 	.word	0x000082b0
        /*0c58*/ 	.word	0x00000000
        /*0c5c*/ 	.word	0x00000000
        /*0c60*/ 	.short	0x010a
        /*0c62*/ 	.byte	0xff
	.zero		1


	//   ....[184]....
        /*0c64*/ 	.word	0x00008310
        /*0c68*/ 	.word	0x00000000
        /*0c6c*/ 	.word	0x00000000
        /*0c70*/ 	.short	0x010a
        /*0c72*/ 	.byte	0xff
	.zero		1


	//   ....[185]....
        /*0c74*/ 	.word	0x00008370
        /*0c78*/ 	.word	0x00000000
        /*0c7c*/ 	.word	0x00000000
        /*0c80*/ 	.short	0x010a
        /*0c82*/ 	.byte	0xff
	.zero		1


	//   ....[186]....
        /*0c84*/ 	.word	0x000083d0
        /*0c88*/ 	.word	0x00000000
        /*0c8c*/ 	.word	0x00000000
        /*0c90*/ 	.short	0x010a
        /*0c92*/ 	.byte	0xff
	.zero		1


	//   ....[187]....
        /*0c94*/ 	.word	0x00008430
        /*0c98*/ 	.word	0x00000000
        /*0c9c*/ 	.word	0x00000000
        /*0ca0*/ 	.short	0x010a
        /*0ca2*/ 	.byte	0xff
	.zero		1


	//   ....[188]....
        /*0ca4*/ 	.word	0x00008490
        /*0ca8*/ 	.word	0x00000000
        /*0cac*/ 	.word	0x00000000
        /*0cb0*/ 	.short	0x010a
        /*0cb2*/ 	.byte	0xff
	.zero		1


	//   ....[189]....
        /*0cb4*/ 	.word	0x000084f0
        /*0cb8*/ 	.word	0x00000000
        /*0cbc*/ 	.word	0x00000000
        /*0cc0*/ 	.short	0x010a
        /*0cc2*/ 	.byte	0xff
	.zero		1


	//   ....[190]....
        /*0cc4*/ 	.word	0x00008550
        /*0cc8*/ 	.word	0x00000000
        /*0ccc*/ 	.word	0x00000000
        /*0cd0*/ 	.short	0x010a
        /*0cd2*/ 	.byte	0xff
	.zero		1


	//   ....[191]....
        /*0cd4*/ 	.word	0x000085b0
        /*0cd8*/ 	.word	0x00000000
        /*0cdc*/ 	.word	0x00000000
        /*0ce0*/ 	.short	0x010a
        /*0ce2*/ 	.byte	0xff
	.zero		1


	//   ....[192]....
        /*0ce4*/ 	.word	0x00008610
        /*0ce8*/ 	.word	0x00000000
        /*0cec*/ 	.word	0x00000000
        /*0cf0*/ 	.short	0x010a
        /*0cf2*/ 	.byte	0xff
	.zero		1


	//   ....[193]....
        /*0cf4*/ 	.word	0x00008670
        /*0cf8*/ 	.word	0x00000000
        /*0cfc*/ 	.word	0x00000000
        /*0d00*/ 	.short	0x010a
        /*0d02*/ 	.byte	0xff
	.zero		1


	//   ....[194]....
        /*0d04*/ 	.word	0x000086d0
        /*0d08*/ 	.word	0x00000000
        /*0d0c*/ 	.word	0x00000000
        /*0d10*/ 	.short	0x010a
        /*0d12*/ 	.byte	0xff
	.zero		1


	//   ....[195]....
        /*0d14*/ 	.word	0x00008730
        /*0d18*/ 	.word	0x00000000
        /*0d1c*/ 	.word	0x00000000
        /*0d20*/ 	.short	0x010a
        /*0d22*/ 	.byte	0xff
	.zero		1


	//   ....[196]....
        /*0d24*/ 	.word	0x00008790
        /*0d28*/ 	.word	0x00000000
        /*0d2c*/ 	.word	0x00000000
        /*0d30*/ 	.short	0x010a
        /*0d32*/ 	.byte	0xff
	.zero		1


	//   ....[197]....
        /*0d34*/ 	.word	0x000087f0
        /*0d38*/ 	.word	0x00000000
        /*0d3c*/ 	.word	0x00000000
        /*0d40*/ 	.short	0x010a
        /*0d42*/ 	.byte	0xff
	.zero		1


	//   ....[198]....
        /*0d44*/ 	.word	0x00008850
        /*0d48*/ 	.word	0x00000000
        /*0d4c*/ 	.word	0x00000000
        /*0d50*/ 	.short	0x010a
        /*0d52*/ 	.byte	0xff
	.zero		1


	//   ....[199]....
        /*0d54*/ 	.word	0x000088b0
        /*0d58*/ 	.word	0x00000000
        /*0d5c*/ 	.word	0x00000000
        /*0d60*/ 	.short	0x010a
        /*0d62*/ 	.byte	0xff
	.zero		1


	//   ....[200]....
        /*0d64*/ 	.word	0x00008910
        /*0d68*/ 	.word	0x00000000
        /*0d6c*/ 	.word	0x00000000
        /*0d70*/ 	.short	0x010a
        /*0d72*/ 	.byte	0xff
	.zero		1


	//   ....[201]....
        /*0d74*/ 	.word	0x00008970
        /*0d78*/ 	.word	0x00000000
        /*0d7c*/ 	.word	0x00000000
        /*0d80*/ 	.short	0x010a
        /*0d82*/ 	.byte	0xff
	.zero		1


	//   ....[202]....
        /*0d84*/ 	.word	0x000089d0
        /*0d88*/ 	.word	0x00000000
        /*0d8c*/ 	.word	0x00000000
        /*0d90*/ 	.short	0x010a
        /*0d92*/ 	.byte	0xff
	.zero		1


	//   ....[203]....
        /*0d94*/ 	.word	0x00008a30
        /*0d98*/ 	.word	0x00000000
        /*0d9c*/ 	.word	0x00000000
        /*0da0*/ 	.short	0x010a
        /*0da2*/ 	.byte	0xff
	.zero		1


	//   ....[204]....
        /*0da4*/ 	.word	0x00008a80
        /*0da8*/ 	.word	0x00000000
        /*0dac*/ 	.word	0x000002a0
        /*0db0*/ 	.short	0x010a
        /*0db2*/ 	.byte	0xff
	.zero		1


	//   ....[205]....
        /*0db4*/ 	.word	0x00008ae0
        /*0db8*/ 	.word	0x00000000
        /*0dbc*/ 	.word	0x00000250
        /*0dc0*/ 	.short	0x010a
        /*0dc2*/ 	.byte	0xff
	.zero		1


	//   ....[206]....
        /*0dc4*/ 	.word	0x00008b30
        /*0dc8*/ 	.word	0x00000000
        /*0dcc*/ 	.word	0x00000240
        /*0dd0*/ 	.short	0x010a
        /*0dd2*/ 	.byte	0xff
	.zero		1


	//   ....[207]....
        /*0dd4*/ 	.word	0x00008b90
        /*0dd8*/ 	.word	0x00000000
        /*0ddc*/ 	.word	0x00000250
        /*0de0*/ 	.short	0x010a
        /*0de2*/ 	.byte	0xff
	.zero		1


	//   ....[208]....
        /*0de4*/ 	.word	0x00008be0
        /*0de8*/ 	.word	0x00000000
        /*0dec*/ 	.word	0x00000240
        /*0df0*/ 	.short	0x010a
        /*0df2*/ 	.byte	0xff
	.zero		1


	//   ....[209]....
        /*0df4*/ 	.word	0x00008c40
        /*0df8*/ 	.word	0x00000003
        /*0dfc*/ 	.word	0x00000280
        /*0e00*/ 	.short	0x010a
        /*0e02*/ 	.byte	0xff
	.zero		1


	//   ....[210]....
        /*0e04*/ 	.word	0x00008ca0
        /*0e08*/ 	.word	0x00000000
        /*0e0c*/ 	.word	0x00000000
        /*0e10*/ 	.short	0x010a
        /*0e12*/ 	.byte	0xff
	.zero		1


	//   ....[211]....
        /*0e14*/ 	.word	0x00008d00
        /*0e18*/ 	.word	0x00000000
        /*0e1c*/ 	.word	0x00000000
        /*0e20*/ 	.short	0x010a
        /*0e22*/ 	.byte	0xff
	.zero		1


	//   ....[212]....
        /*0e24*/ 	.word	0x00008d60
        /*0e28*/ 	.word	0x00000000
        /*0e2c*/ 	.word	0x00000000
        /*0e30*/ 	.short	0x010a
        /*0e32*/ 	.byte	0xff
	.zero		1


	//   ....[213]....
        /*0e34*/ 	.word	0x00008dc0
        /*0e38*/ 	.word	0x00000000
        /*0e3c*/ 	.word	0x00000000
        /*0e40*/ 	.short	0x010a
        /*0e42*/ 	.byte	0xff
	.zero		1


	//   ....[214]....
        /*0e44*/ 	.word	0x00008e20
        /*0e48*/ 	.word	0x00000000
        /*0e4c*/ 	.word	0x00000000
        /*0e50*/ 	.short	0x010a
        /*0e52*/ 	.byte	0xff
	.zero		1


	//   ....[215]....
        /*0e54*/ 	.word	0x00008e70
        /*0e58*/ 	.word	0x00000000
        /*0e5c*/ 	.word	0x00000240
        /*0e60*/ 	.short	0x010a
        /*0e62*/ 	.byte	0xff
	.zero		1


	//   ....[216]....
        /*0e64*/ 	.word	0x00008ed0
        /*0e68*/ 	.word	0x00000000
        /*0e6c*/ 	.word	0x00000238
        /*0e70*/ 	.short	0x010a
        /*0e72*/ 	.byte	0xff
	.zero		1


	//   ....[217]....
        /*0e74*/ 	.word	0x00008f30
        /*0e78*/ 	.word	0x00000003
        /*0e7c*/ 	.word	0x00000228
        /*0e80*/ 	.short	0x010a
        /*0e82*/ 	.byte	0xff
	.zero		1


	//   ....[218]....
        /*0e84*/ 	.word	0x00008f80
        /*0e88*/ 	.word	0x00000000
        /*0e8c*/ 	.word	0x00000240
        /*0e90*/ 	.short	0x010a
        /*0e92*/ 	.byte	0xff
	.zero		1


	//   ....[219]....
        /*0e94*/ 	.word	0x00008fe0
        /*0e98*/ 	.word	0x00000000
        /*0e9c*/ 	.word	0x00000220
        /*0ea0*/ 	.short	0x010a
        /*0ea2*/ 	.byte	0xff
	.zero		1


	//   ....[220]....
        /*0ea4*/ 	.word	0x00009030
        /*0ea8*/ 	.word	0x0000009c
        /*0eac*/ 	.word	0x00000260
        /*0eb0*/ 	.short	0x010a
        /*0eb2*/ 	.byte	0xff
	.zero		1


	//----- nvinfo : EIATTR_NUM_MBARRIERS
	.align		4
.L_47:
        /*0eb4*/ 	.byte	0x03, 0x38
        /*0eb6*/ 	.short	0x0058


	//----- nvinfo : EIATTR_EXIT_INSTR_OFFSETS
	.align		4
        /*0eb8*/ 	.byte	0x04, 0x1c
        /*0eba*/ 	.short	(.L_49 - .L_48)


	//   ....[0]....
.L_48:
        /*0ebc*/ 	.word	0x00003970


	//   ....[1]....
        /*0ec0*/ 	.word	0x00003e60


	//   ....[2]....
        /*0ec4*/ 	.word	0x00003ec0


	//   ....[3]....
        /*0ec8*/ 	.word	0x00004c70


	//   ....[4]....
        /*0ecc*/ 	.word	0x000057a0


	//   ....[5]....
        /*0ed0*/ 	.word	0x000057e0


	//   ....[6]....
        /*0ed4*/ 	.word	0x00007cb0


	//----- nvinfo : EIATTR_MAX_THREADS
	.align		4
.L_49:
        /*0ed8*/ 	.byte	0x04, 0x05
        /*0eda*/ 	.short	(.L_51 - .L_50)
.L_50:
        /*0edc*/ 	.word	0x00000100
        /*0ee0*/ 	.word	0x00000001
        /*0ee4*/ 	.word	0x00000001


	//----- nvinfo : EIATTR_CRS_STACK_SIZE
	.align		4
.L_51:
        /*0ee8*/ 	.byte	0x04, 0x1e
        /*0eea*/ 	.short	(.L_53 - .L_52)
.L_52:
        /*0eec*/ 	.word	0x00000000


	//----- nvinfo : EIATTR_CBANK_PARAM_SIZE
	.align		4
.L_53:
        /*0ef0*/ 	.byte	0x03, 0x19
        /*0ef2*/ 	.short	0x0800


	//----- nvinfo : EIATTR_PARAM_CBANK
	.align		4
        /*0ef4*/ 	.byte	0x04, 0x0a
        /*0ef6*/ 	.short	(.L_55 - .L_54)
	.align		4
.L_54:
        /*0ef8*/ 	.word	index@(.nv.constant0._ZN7cutlass13device_kernelINS_4gemm6kernel13GemmUniversalIN4cute5tupleIJiiiiEEENS1_10collective13CollectiveMmaINS1_35MainloopSm100TmaUmmaWarpSpecializedILi34ELi2ELi4ENS5_IJNS4_1CILi1EEESB_SB_EEEEENS5_IJNSA_ILi128EEENSA_ILi64EEENSA_ILi32EEEEEENS_12float_e5m2_tENS5_IJSB_llEEESI_SJ_NS4_8TiledMMAINS4_8MMA_AtomIJNS4_10MMA_TraitsINS4_19SM100_MMA_F8F6F4_SSEJSI_SI_fSE_SF_NS4_17integral_constantINS4_4UMMA5MajorELSQ_1EEESR_NSO_INSP_7ScaleInELSS_0EEEST_EEEEEENS4_6LayoutISC_NS5_IJNSA_ILi0EEESX_SX_EEEEENS5_IJNS4_10UnderscoreES10_S10_EEEEENS4_13SM90_TMA_LOADENS4_14ComposedLayoutINS4_7SwizzleILi3ELi4ELi3EEENS4_18smem_ptr_flag_bitsILi8EEENSW_INS5_IJSE_NSA_ILi8EEEEEENS5_IJSB_SE_EEEEEEEvNS4_8identityES13_NS14_INS15_ILi2ELi4ELi3EEES18_NSW_INS5_IJSF_S19_EEENS5_IJSB_SF_EEEEEEEvS1E_EENS_8epilogue10collective18CollectiveEpilogueINS1L_23Sm100TmaWarpSpecializedILi1ELi1ELi64ELb0ELb0EEEJSH_NS5_IJNSW_ISE_SB_EENSW_ISF_SB_EEEEESI_NS5_IJlSB_lEEESI_S1T_NS1L_6fusion15FusionCallbacksIS1P_NS1U_17LinearCombinationISI_fSI_fLNS_15FloatRoundStyleE2EEESH_S1S_JEEENS4_5SM1004TMEM4LOAD26SM100_TMEM_LOAD_32dp32b64xES13_NS14_IS1F_S18_NSW_INS5_IJS19_SF_EEENS5_IJSF_SB_EEEEEEENS4_39AutoVectorizingCopyWithAssumedAlignmentILi128EEENS4_14SM90_TMA_STOREES27_S29_S29_EEEvvEEEEvNT_6ParamsE)
        /*0efc*/ 	.short	0x0380
        /*0efe*/ 	.short	0x0800


	//----- nvinfo : EIATTR_SW_WAR
	.align		4
.L_55:
        /*0f00*/ 	.byte	0x04, 0x36
        /*0f02*/ 	.short	(.L_57 - .L_56)
.L_56:
        /*0f04*/ 	.word	0x00000008
.L_57:


//--------------------- .nv.callgraph             --------------------------
	.section	.nv.callgraph,"",@"SHT_CUDA_CALLGRAPH"
	.align	4
	.sectionentsize	8
	.align		4
        /*0000*/ 	.word	0x00000000
	.align		4
        /*0004*/ 	.word	0xffffffff
	.align		4
        /*0008*/ 	.word	index@(_ZN7cutlass13device_kernelINS_4gemm6kernel13GemmUniversalIN4cute5tupleIJiiiiEEENS1_10collective13CollectiveMmaINS1_35MainloopSm100TmaUmmaWarpSpecializedILi34ELi2ELi4ENS5_IJNS4_1CILi1EEESB_SB_EEEEENS5_IJNSA_ILi128EEENSA_ILi64EEENSA_ILi32EEEEEENS_12float_e5m2_tENS5_IJSB_llEEESI_SJ_NS4_8TiledMMAINS4_8MMA_AtomIJNS4_10MMA_TraitsINS4_19SM100_MMA_F8F6F4_SSEJSI_SI_fSE_SF_NS4_17integral_constantINS4_4UMMA5MajorELSQ_1EEESR_NSO_INSP_7ScaleInELSS_0EEEST_EEEEEENS4_6LayoutISC_NS5_IJNSA_ILi0EEESX_SX_EEEEENS5_IJNS4_10UnderscoreES10_S10_EEEEENS4_13SM90_TMA_LOADENS4_14ComposedLayoutINS4_7SwizzleILi3ELi4ELi3EEENS4_18smem_ptr_flag_bitsILi8EEENSW_INS5_IJSE_NSA_ILi8EEEEEENS5_IJSB_SE_EEEEEEEvNS4_8identityES13_NS14_INS15_ILi2ELi4ELi3EEES18_NSW_INS5_IJSF_S19_EEENS5_IJSB_SF_EEEEEEEvS1E_EENS_8epilogue10collective18CollectiveEpilogueINS1L_23Sm100TmaWarpSpecializedILi1ELi1ELi64ELb0ELb0EEEJSH_NS5_IJNSW_ISE_SB_EENSW_ISF_SB_EEEEESI_NS5_IJlSB_lEEESI_S1T_NS1L_6fusion15FusionCallbacksIS1P_NS1U_17LinearCombinationISI_fSI_fLNS_15FloatRoundStyleE2EEESH_S1S_JEEENS4_5SM1004TMEM4LOAD26SM100_TMEM_LOAD_32dp32b64xES13_NS14_IS1F_S18_NSW_INS5_IJS19_SF_EEENS5_IJSF_SB_EEEEEEENS4_39AutoVectorizingCopyWithAssumedAlignmentILi128EEENS4_14SM90_TMA_STOREES27_S29_S29_EEEvvEEEEvNT_6ParamsE)
	.align		4
        /*000c*/ 	.word	index@(__assertfail)
	.align		4
        /*0010*/ 	.word	0x00000000
	.align		4
        /*0014*/ 	.word	0xfffffffe
	.align		4
        /*0018*/ 	.word	0x00000000
	.align		4
        /*001c*/ 	.word	0xfffffffd
	.align		4
        /*0020*/ 	.word	0x00000000
	.align		4
        /*0024*/ 	.word	0xfffffffc


//--------------------- .nv.constant4             --------------------------
	.section	.nv.constant4,"a",@progbits
	.align	8
	.align		8
.nv.constant4:
        /*0000*/ 	.dword	__assertfail
	.align		8
        /*0008*/ 	.dword	__unnamed_1
	.align		8
        /*0010*/ 	.dword	__unnamed_2
	.align		8
        /*0018*/ 	.dword	_ZN40_INTERNAL_4e3f3e0a_4_k_cu_4b802df3_285704cuda3std3__45__cpo5beginE
	.align		8
        /*0020*/ 	.dword	_ZN40_INTERNAL_4e3f3e0a_4_k_cu_4b802df3_285704cuda3std3__45__cpo3endE
	.align		8
        /*0028*/ 	.dword	_ZN40_INTERNAL_4e3f3e0a_4_k_cu_4b802df3_285704cuda3std3__45__cpo6cbeginE
	.align		8
        /*0030*/ 	.dword	_ZN40_INTERNAL_4e3f3e0a_4_k_cu_4b802df3_285704cuda3std3__45__cpo4cendE
	.align		8
        /*0038*/ 	.dword	_ZN40_INTERNAL_4e3f3e0a_4_k_cu_4b802df3_285704cuda3std3__442_GLOBAL__N__4e3f3e0a_4_k_cu_4b802df3_285706ignoreE
	.align		8
        /*0040*/ 	.dword	_ZN40_INTERNAL_4e3f3e0a_4_k_cu_4b802df3_285704cuda3std3__419piecewise_constructE
	.align		8
        /*0048*/ 	.dword	_ZN40_INTERNAL_4e3f3e0a_4_k_cu_4b802df3_285704cuda3std3__48in_placeE
	.align		8
        /*0050*/ 	.dword	_ZN40_INTERNAL_4e3f3e0a_4_k_cu_4b802df3_285704cuda3std6ranges3__45__cpo4swapE
	.align		8
        /*0058*/ 	.dword	_ZN40_INTERNAL_4e3f3e0a_4_k_cu_4b802df3_285704cuda3std6ranges3__45__cpo9iter_moveE
	.align		8
        /*0060*/ 	.dword	_ZN40_INTERNAL_4e3f3e0a_4_k_cu_4b802df3_285704cute7productE
	.align		8
        /*0068*/ 	.dword	_ZN40_INTERNAL_4e3f3e0a_4_k_cu_4b802df3_285704cute1_E
	.align		8
        /*0070*/ 	.dword	$str$25
	.align		8
        /*0078*/ 	.dword	$str$26
	.align		8
        /*0080*/ 	.dword	$str$27
	.align		8
        /*0088*/ 	.dword	$str$28


//--------------------- .text._ZN7cutlass13device_kernelINS_4gemm6kernel13GemmUniversalIN4cute5tupleIJiiiiEEENS1_10collective13CollectiveMmaINS1_35MainloopSm100TmaUmmaWarpSpecializedILi34ELi2ELi4ENS5_IJNS4_1CILi1EEESB_SB_EEEEENS5_IJNSA_ILi128EEENSA_ILi64EEENSA_ILi32EEEEEENS_12float_e5m2_tENS5_IJSB_llEEESI_SJ_NS4_8TiledMMAINS4_8MMA_AtomIJNS4_10MMA_TraitsINS4_19SM100_MMA_F8F6F4_SSEJSI_SI_fSE_SF_NS4_17integral_constantINS4_4UMMA5MajorELSQ_1EEESR_NSO_INSP_7ScaleInELSS_0EEEST_EEEEEENS4_6LayoutISC_NS5_IJNSA_ILi0EEESX_SX_EEEEENS5_IJNS4_10UnderscoreES10_S10_EEEEENS4_13SM90_TMA_LOADENS4_14ComposedLayoutINS4_7SwizzleILi3ELi4ELi3EEENS4_18smem_ptr_flag_bitsILi8EEENSW_INS5_IJSE_NSA_ILi8EEEEEENS5_IJSB_SE_EEEEEEEvNS4_8identityES13_NS14_INS15_ILi2ELi4ELi3EEES18_NSW_INS5_IJSF_S19_EEENS5_IJSB_SF_EEEEEEEvS1E_EENS_8epilogue10collective18CollectiveEpilogueINS1L_23Sm100TmaWarpSpecializedILi1ELi1ELi64ELb0ELb0EEEJSH_NS5_IJNSW_ISE_SB_EENSW_ISF_SB_EEEEESI_NS5_IJlSB_lEEESI_S1T_NS1L_6fusion15FusionCallbacksIS1P_NS1U_17LinearCombinationISI_fSI_fLNS_15FloatRoundStyleE2EEESH_S1S_JEEENS4_5SM1004TMEM4LOAD26SM100_TMEM_LOAD_32dp32b64xES13_NS14_IS1F_S18_NSW_INS5_IJS19_SF_EEENS5_IJSF_SB_EEEEEEENS4_39AutoVectorizingCopyWithAssumedAlignmentILi128EEENS4_14SM90_TMA_STOREES27_S29_S29_EEEvvEEEEvNT_6ParamsE --------------------------
	.section	.text._ZN7cutlass13device_kernelINS_4gemm6kernel13GemmUniversalIN4cute5tupleIJiiiiEEENS1_10collective13CollectiveMmaINS1_35MainloopSm100TmaUmmaWarpSpecializedILi34ELi2ELi4ENS5_IJNS4_1CILi1EEESB_SB_EEEEENS5_IJNSA_ILi128EEENSA_ILi64EEENSA_ILi32EEEEEENS_12float_e5m2_tENS5_IJSB_llEEESI_SJ_NS4_8TiledMMAINS4_8MMA_AtomIJNS4_10MMA_TraitsINS4_19SM100_MMA_F8F6F4_SSEJSI_SI_fSE_SF_NS4_17integral_constantINS4_4UMMA5MajorELSQ_1EEESR_NSO_INSP_7ScaleInELSS_0EEEST_EEEEEENS4_6LayoutISC_NS5_IJNSA_ILi0EEESX_SX_EEEEENS5_IJNS4_10UnderscoreES10_S10_EEEEENS4_13SM90_TMA_LOADENS4_14ComposedLayoutINS4_7SwizzleILi3ELi4ELi3EEENS4_18smem_ptr_flag_bitsILi8EEENSW_INS5_IJSE_NSA_ILi8EEEEEENS5_IJSB_SE_EEEEEEEvNS4_8identityES13_NS14_INS15_ILi2ELi4ELi3EEES18_NSW_INS5_IJSF_S19_EEENS5_IJSB_SF_EEEEEEEvS1E_EENS_8epilogue10collective18CollectiveEpilogueINS1L_23Sm100TmaWarpSpecializedILi1ELi1ELi64ELb0ELb0EEEJSH_NS5_IJNSW_ISE_SB_EENSW_ISF_SB_EEEEESI_NS5_IJlSB_lEEESI_S1T_NS1L_6fusion15FusionCallbacksIS1P_NS1U_17LinearCombinationISI_fSI_fLNS_15FloatRoundStyleE2EEESH_S1S_JEEENS4_5SM1004TMEM4LOAD26SM100_TMEM_LOAD_32dp32b64xES13_NS14_IS1F_S18_NSW_INS5_IJS19_SF_EEENS5_IJSF_SB_EEEEEEENS4_39AutoVectorizingCopyWithAssumedAlignmentILi128EEENS4_14SM90_TMA_STOREES27_S29_S29_EEEvvEEEEvNT_6ParamsE,"ax",@progbits
	.align	128
.text._ZN7cutlass13device_kernelINS_4gemm6kernel13GemmUniversalIN4cute5tupleIJiiiiEEENS1_10collective13CollectiveMmaINS1_35MainloopSm100TmaUmmaWarpSpecializedILi34ELi2ELi4ENS5_IJNS4_1CILi1EEESB_SB_EEEEENS5_IJNSA_ILi128EEENSA_ILi64EEENSA_ILi32EEEEEENS_12float_e5m2_tENS5_IJSB_llEEESI_SJ_NS4_8TiledMMAINS4_8MMA_AtomIJNS4_10MMA_TraitsINS4_19SM100_MMA_F8F6F4_SSEJSI_SI_fSE_SF_NS4_17integral_constantINS4_4UMMA5MajorELSQ_1EEESR_NSO_INSP_7ScaleInELSS_0EEEST_EEEEEENS4_6LayoutISC_NS5_IJNSA_ILi0EEESX_SX_EEEEENS5_IJNS4_10UnderscoreES10_S10_EEEEENS4_13SM90_TMA_LOADENS4_14ComposedLayoutINS4_7SwizzleILi3ELi4ELi3EEENS4_18smem_ptr_flag_bitsILi8EEENSW_INS5_IJSE_NSA_ILi8EEEEEENS5_IJSB_SE_EEEEEEEvNS4_8identityES13_NS14_INS15_ILi2ELi4ELi3EEES18_NSW_INS5_IJSF_S19_EEENS5_IJSB_SF_EEEEEEEvS1E_EENS_8epilogue10collective18CollectiveEpilogueINS1L_23Sm100TmaWarpSpecializedILi1ELi1ELi64ELb0ELb0EEEJSH_NS5_IJNSW_ISE_SB_EENSW_ISF_SB_EEEEESI_NS5_IJlSB_lEEESI_S1T_NS1L_6fusion15FusionCallbacksIS1P_NS1U_17LinearCombinationISI_fSI_fLNS_15FloatRoundStyleE2EEESH_S1S_JEEENS4_5SM1004TMEM4LOAD26SM100_TMEM_LOAD_32dp32b64xES13_NS14_IS1F_S18_NSW_INS5_IJS19_SF_EEENS5_IJSF_SB_EEEEEEENS4_39AutoVectorizingCopyWithAssumedAlignmentILi128EEENS4_14SM90_TMA_STOREES27_S29_S29_EEEvvEEEEvNT_6ParamsE:
        .type           _ZN7cutlass13device_kernelINS_4gemm6kernel13GemmUniversalIN4cute5tupleIJiiiiEEENS1_10collective13CollectiveMmaINS1_35MainloopSm100TmaUmmaWarpSpecializedILi34ELi2ELi4ENS5_IJNS4_1CILi1EEESB_SB_EEEEENS5_IJNSA_ILi128EEENSA_ILi64EEENSA_ILi32EEEEEENS_12float_e5m2_tENS5_IJSB_llEEESI_SJ_NS4_8TiledMMAINS4_8MMA_AtomIJNS4_10MMA_TraitsINS4_19SM100_MMA_F8F6F4_SSEJSI_SI_fSE_SF_NS4_17integral_constantINS4_4UMMA5MajorELSQ_1EEESR_NSO_INSP_7ScaleInELSS_0EEEST_EEEEEENS4_6LayoutISC_NS5_IJNSA_ILi0EEESX_SX_EEEEENS5_IJNS4_10UnderscoreES10_S10_EEEEENS4_13SM90_TMA_LOADENS4_14ComposedLayoutINS4_7SwizzleILi3ELi4ELi3EEENS4_18smem_ptr_flag_bitsILi8EEENSW_INS5_IJSE_NSA_ILi8EEEEEENS5_IJSB_SE_EEEEEEEvNS4_8identityES13_NS14_INS15_ILi2ELi4ELi3EEES18_NSW_INS5_IJSF_S19_EEENS5_IJSB_SF_EEEEEEEvS1E_EENS_8epilogue10collective18CollectiveEpilogueINS1L_23Sm100TmaWarpSpecializedILi1ELi1ELi64ELb0ELb0EEEJSH_NS5_IJNSW_ISE_SB_EENSW_ISF_SB_EEEEESI_NS5_IJlSB_lEEESI_S1T_NS1L_6fusion15FusionCallbacksIS1P_NS1U_17LinearCombinationISI_fSI_fLNS_15FloatRoundStyleE2EEESH_S1S_JEEENS4_5SM1004TMEM4LOAD26SM100_TMEM_LOAD_32dp32b64xES13_NS14_IS1F_S18_NSW_INS5_IJS19_SF_EEENS5_IJSF_SB_EEEEEEENS4_39AutoVectorizingCopyWithAssumedAlignmentILi128EEENS4_14SM90_TMA_STOREES27_S29_S29_EEEvvEEEEvNT_6ParamsE,@function
        .size           _ZN7cutlass13device_kernelINS_4gemm6kernel13GemmUniversalIN4cute5tupleIJiiiiEEENS1_10collective13CollectiveMmaINS1_35MainloopSm100TmaUmmaWarpSpecializedILi34ELi2ELi4ENS5_IJNS4_1CILi1EEESB_SB_EEEEENS5_IJNSA_ILi128EEENSA_ILi64EEENSA_ILi32EEEEEENS_12float_e5m2_tENS5_IJSB_llEEESI_SJ_NS4_8TiledMMAINS4_8MMA_AtomIJNS4_10MMA_TraitsINS4_19SM100_MMA_F8F6F4_SSEJSI_SI_fSE_SF_NS4_17integral_constantINS4_4UMMA5MajorELSQ_1EEESR_NSO_INSP_7ScaleInELSS_0EEEST_EEEEEENS4_6LayoutISC_NS5_IJNSA_ILi0EEESX_SX_EEEEENS5_IJNS4_10UnderscoreES10_S10_EEEEENS4_13SM90_TMA_LOADENS4_14ComposedLayoutINS4_7SwizzleILi3ELi4ELi3EEENS4_18smem_ptr_flag_bitsILi8EEENSW_INS5_IJSE_NSA_ILi8EEEEEENS5_IJSB_SE_EEEEEEEvNS4_8identityES13_NS14_INS15_ILi2ELi4ELi3EEES18_NSW_INS5_IJSF_S19_EEENS5_IJSB_SF_EEEEEEEvS1E_EENS_8epilogue10collective18CollectiveEpilogueINS1L_23Sm100TmaWarpSpecializedILi1ELi1ELi64ELb0ELb0EEEJSH_NS5_IJNSW_ISE_SB_EENSW_ISF_SB_EEEEESI_NS5_IJlSB_lEEESI_S1T_NS1L_6fusion15FusionCallbacksIS1P_NS1U_17LinearCombinationISI_fSI_fLNS_15FloatRoundStyleE2EEESH_S1S_JEEENS4_5SM1004TMEM4LOAD26SM100_TMEM_LOAD_32dp32b64xES13_NS14_IS1F_S18_NSW_INS5_IJS19_SF_EEENS5_IJSF_SB_EEEEEEENS4_39AutoVectorizingCopyWithAssumedAlignmentILi128EEENS4_14SM90_TMA_STOREES27_S29_S29_EEEvvEEEEvNT_6ParamsE,(.L_x_219 - _ZN7cutlass13device_kernelINS_4gemm6kernel13GemmUniversalIN4cute5tupleIJiiiiEEENS1_10collective13CollectiveMmaINS1_35MainloopSm100TmaUmmaWarpSpecializedILi34ELi2ELi4ENS5_IJNS4_1CILi1EEESB_SB_EEEEENS5_IJNSA_ILi128EEENSA_ILi64EEENSA_ILi32EEEEEENS_12float_e5m2_tENS5_IJSB_llEEESI_SJ_NS4_8TiledMMAINS4_8MMA_AtomIJNS4_10MMA_TraitsINS4_19SM100_MMA_F8F6F4_SSEJSI_SI_fSE_SF_NS4_17integral_constantINS4_4UMMA5MajorELSQ_1EEESR_NSO_INSP_7ScaleInELSS_0EEEST_EEEEEENS4_6LayoutISC_NS5_IJNSA_ILi0EEESX_SX_EEEEENS5_IJNS4_10UnderscoreES10_S10_EEEEENS4_13SM90_TMA_LOADENS4_14ComposedLayoutINS4_7SwizzleILi3ELi4ELi3EEENS4_18smem_ptr_flag_bitsILi8EEENSW_INS5_IJSE_NSA_ILi8EEEEEENS5_IJSB_SE_EEEEEEEvNS4_8identityES13_NS14_INS15_ILi2ELi4ELi3EEES18_NSW_INS5_IJSF_S19_EEENS5_IJSB_SF_EEEEEEEvS1E_EENS_8epilogue10collective18CollectiveEpilogueINS1L_23Sm100TmaWarpSpecializedILi1ELi1ELi64ELb0ELb0EEEJSH_NS5_IJNSW_ISE_SB_EENSW_ISF_SB_EEEEESI_NS5_IJlSB_lEEESI_S1T_NS1L_6fusion15FusionCallbacksIS1P_NS1U_17LinearCombinationISI_fSI_fLNS_15FloatRoundStyleE2EEESH_S1S_JEEENS4_5SM1004TMEM4LOAD26SM100_TMEM_LOAD_32dp32b64xES13_NS14_IS1F_S18_NSW_INS5_IJS19_SF_EEENS5_IJSF_SB_EEEEEEENS4_39AutoVectorizingCopyWithAssumedAlignmentILi128EEENS4_14SM90_TMA_STOREES27_S29_S29_EEEvvEEEEvNT_6ParamsE)
        .other          _ZN7cutlass13device_kernelINS_4gemm6kernel13GemmUniversalIN4cute5tupleIJiiiiEEENS1_10collective13CollectiveMmaINS1_35MainloopSm100TmaUmmaWarpSpecializedILi34ELi2ELi4ENS5_IJNS4_1CILi1EEESB_SB_EEEEENS5_IJNSA_ILi128EEENSA_ILi64EEENSA_ILi32EEEEEENS_12float_e5m2_tENS5_IJSB_llEEESI_SJ_NS4_8TiledMMAINS4_8MMA_AtomIJNS4_10MMA_TraitsINS4_19SM100_MMA_F8F6F4_SSEJSI_SI_fSE_SF_NS4_17integral_constantINS4_4UMMA5MajorELSQ_1EEESR_NSO_INSP_7ScaleInELSS_0EEEST_EEEEEENS4_6LayoutISC_NS5_IJNSA_ILi0EEESX_SX_EEEEENS5_IJNS4_10UnderscoreES10_S10_EEEEENS4_13SM90_TMA_LOADENS4_14ComposedLayoutINS4_7SwizzleILi3ELi4ELi3EEENS4_18smem_ptr_flag_bitsILi8EEENSW_INS5_IJSE_NSA_ILi8EEEEEENS5_IJSB_SE_EEEEEEEvNS4_8identityES13_NS14_INS15_ILi2ELi4ELi3EEES18_NSW_INS5_IJSF_S19_EEENS5_IJSB_SF_EEEEEEEvS1E_EENS_8epilogue10collective18CollectiveEpilogueINS1L_23Sm100TmaWarpSpecializedILi1ELi1ELi64ELb0ELb0EEEJSH_NS5_IJNSW_ISE_SB_EENSW_ISF_SB_EEEEESI_NS5_IJlSB_lEEESI_S1T_NS1L_6fusion15FusionCallbacksIS1P_NS1U_17LinearCombinationISI_fSI_fLNS_15FloatRoundStyleE2EEESH_S1S_JEEENS4_5SM1004TMEM4LOAD26SM100_TMEM_LOAD_32dp32b64xES13_NS14_IS1F_S18_NSW_INS5_IJS19_SF_EEENS5_IJSF_SB_EEEEEEENS4_39AutoVectorizingCopyWithAssumedAlignmentILi128EEENS4_14SM90_TMA_STOREES27_S29_S29_EEEvvEEEEvNT_6ParamsE,@"STO_CUDA_ENTRY STV_DEFAULT"
_ZN7cutlass13device_kernelINS_4gemm6kernel13GemmUniversalIN4cute5tupleIJiiiiEEENS1_10collective13CollectiveMmaINS1_35MainloopSm100TmaUmmaWarpSpecializedILi34ELi2ELi4ENS5_IJNS4_1CILi1EEESB_SB_EEEEENS5_IJNSA_ILi128EEENSA_ILi64EEENSA_ILi32EEEEEENS_12float_e5m2_tENS5_IJSB_llEEESI_SJ_NS4_8TiledMMAINS4_8MMA_AtomIJNS4_10MMA_TraitsINS4_19SM100_MMA_F8F6F4_SSEJSI_SI_fSE_SF_NS4_17integral_constantINS4_4UMMA5MajorELSQ_1EEESR_NSO_INSP_7ScaleInELSS_0EEEST_EEEEEENS4_6LayoutISC_NS5_IJNSA_ILi0EEESX_SX_EEEEENS5_IJNS4_10UnderscoreES10_S10_EEEEENS4_13SM90_TMA_LOADENS4_14ComposedLayoutINS4_7SwizzleILi3ELi4ELi3EEENS4_18smem_ptr_flag_bitsILi8EEENSW_INS5_IJSE_NSA_ILi8EEEEEENS5_IJSB_SE_EEEEEEEvNS4_8identityES13_NS14_INS15_ILi2ELi4ELi3EEES18_NSW_INS5_IJSF_S19_EEENS5_IJSB_SF_EEEEEEEvS1E_EENS_8epilogue10collective18CollectiveEpilogueINS1L_23Sm100TmaWarpSpecializedILi1ELi1ELi64ELb0ELb0EEEJSH_NS5_IJNSW_ISE_SB_EENSW_ISF_SB_EEEEESI_NS5_IJlSB_lEEESI_S1T_NS1L_6fusion15FusionCallbacksIS1P_NS1U_17LinearCombinationISI_fSI_fLNS_15FloatRoundStyleE2EEESH_S1S_JEEENS4_5SM1004TMEM4LOAD26SM100_TMEM_LOAD_32dp32b64xES13_NS14_IS1F_S18_NSW_INS5_IJS19_SF_EEENS5_IJSF_SB_EEEEEEENS4_39AutoVectorizingCopyWithAssumedAlignmentILi128EEENS4_14SM90_TMA_STOREES27_S29_S29_EEEvvEEEEvNT_6ParamsE:
[----:B------:R-:W1:Y:S01]  /*0000*/  LDC R1, c[0x0][0x37c] ;  /* 0x0000df00ff017b82 */ /* 0x000e620000000800 */
[----:B------:R-:W2:Y:S01]  /*0010*/  S2R R166, SR_TID.X ;  /* 0x0000000000a67919 */ /* 0x000ea20000002100 */
[----:B------:R-:W3:Y:S01]  /*0020*/  LDCU.64 UR4, c[0x0][0x890] ;  /* 0x00011200ff0477ac */ /* 0x000ee20008000a00 */
[----:B------:R-:W-:Y:S02]  /*0030*/  PRMT R164, RZ, 0x7610, R164 ;  /* 0x00007610ffa47816 */ /* 0x000fe400000000a4 */
[----:B------:R-:W-:Y:S01]  /*0040*/  ELECT P5, URZ, PT ;  /* 0x0000000000ff782f */ /* 0x000fe200038a0000 */
[----:B------:R-:W4:Y:S01]  /*0050*/  LDCU.64 UR40, c[0x0][0x358] ;  /* 0x00006b00ff2877ac */ /* 0x000f220008000a00 */
[----:B---3--:R-:W-:-:S04]  /*0060*/  UISETP.NE.U32.AND UP0, UPT, UR4, URZ, UPT ;  /* 0x000000ff0400728c */ /* 0x008fc8000bf05070 */
[----:B------:R-:W-:Y:S01]  /*0070*/  UISETP.NE.AND.EX UP0, UPT, UR5, URZ, UPT, UP0 ;  /* 0x000000ff0500728c */ /* 0x000fe2000bf05300 */
[----:B--2---:R-:W-:-:S05]  /*0080*/  SHF.R.U32.HI R169, RZ, 0x5, R166 ;  /* 0x00000005ffa97819 */ /* 0x004fca00000116a6 */
[----:B------:R-:W2:Y:S02]  /*0090*/  SHFL.IDX PT, R0, R169, RZ, 0x1f ;  /* 0x00001fffa9007589 */ /* 0x000ea400000e0000 */
[----:B--2---:R-:W-:Y:S01]  /*00a0*/  R2UR UR8, R0 ;  /* 0x00000000000872ca */ /* 0x004fe200000e0000 */
[----:B-1--4-:R-:W-:-:S14]  /*00b0*/  BRA.U UP0, `(.L_x_0) ;  /* 0x00000001002c7547 */ /* 0x012fdc000b800000 */
[----:B------:R-:W1:Y:S02]  /*00c0*/  LDCU.64 UR6, c[0x0][0x888] ;  /* 0x00011100ff0677ac */ /* 0x000e640008000a00 */
[----:B-1----:R-:W-:-:S04]  /*00d0*/  UISETP.NE.U32.AND UP0, UPT, UR6, URZ, UPT ;  /* 0x000000ff0600728c */ /* 0x002fc8000bf05070 */
[----:B------:R-:W-:-:S09]  /*00e0*/  UISETP.NE.AND.EX UP0, UPT, UR7, URZ, UPT, UP0 ;  /* 0x000000ff0700728c */ /* 0x000fd2000bf05300 */
[----:B------:R-:W-:Y:S05]  /*00f0*/  BRA.U !UP0, `(.L_x_1) ;  /* 0x0000000108107547 */ /* 0x000fea000b800000 */
[----:B------:R-:W1:Y:S02]  /*0100*/  LDC.64 R2, c[0x0][0x888] ;  /* 0x00022200ff027b82 */ /* 0x000e640000000a00 */
[----:B-1----:R1:W5:Y:S01]  /*0110*/  LDG.E R81, desc[UR40][R2.64] ;  /* 0x0000002802517981 */ /* 0x002362000c1e1900 */
[----:B------:R-:W-:Y:S01]  /*0120*/  HFMA2 R164, -RZ, RZ, 0, 5.9604644775390625e-08 ;  /* 0x00000001ffa47431 */ /* 0x000fe200000001ff */
[----:B------:R-:W-:Y:S05]  /*0130*/  BRA `(.L_x_0) ;  /* 0x00000000000c7947 */ /* 0x000fea0003800000 */
.L_x_1:
[----:B------:R-:W1:Y:S01]  /*0140*/  LDCU UR6, c[0x0][0x880] ;  /* 0x00011000ff0677ac */ /* 0x000e620008000800 */
[----:B------:R-:W-:Y:S01]  /*0150*/  HFMA2 R164, -RZ, RZ, 0, 5.9604644775390625e-08 ;  /* 0x00000001ffa47431 */ /* 0x000fe200000001ff */
[----:B-1----:R-:W-:-:S07]  /*0160*/  MOV R81, UR6 ;  /* 0x0000000600517c02 */ /* 0x002fce0008000f00 */
.L_x_0:
[----:B------:R-:W2:Y:S02]  /*0170*/  LDCU.64 UR6, c[0x0][0x8b0] ;  /* 0x00011600ff0677ac */ /* 0x000ea40008000a00 */
[----:B--2---:R-:W-:-:S04]  /*0180*/  UISETP.NE.U32.AND UP0, UPT, UR6, URZ, UPT ;  /* 0x000000ff0600728c */ /* 0x004fc8000bf05070 */
[----:B------:R-:W-:-:S09]  /*0190*/  UISETP.NE.AND.EX UP0, UPT, UR7, URZ, UPT, UP0 ;  /* 0x000000ff0700728c */ /* 0x000fd2000bf05300 */
[----:B------:R-:W-:Y:S05]  /*01a0*/  BRA.U UP0, `(.L_x_2) ;  /* 0x0000000100247547 */ /* 0x000fea000b800000 */
[----:B------:R-:W2:Y:S02]  /*01b0*/  LDCU.64 UR6, c[0x0][0x8a8] ;  /* 0x00011500ff0677ac */ /* 0x000ea40008000a00 */
[----:B--2---:R-:W-:-:S04]  /*01c0*/  UISETP.NE.U32.AND UP0, UPT, UR6, URZ, UPT ;  /* 0x000000ff0600728c */ /* 0x004fc8000bf05070 */
[----:B------:R-:W-:-:S09]  /*01d0*/  UISETP.NE.AND.EX UP0, UPT, UR7, URZ, UPT, UP0 ;  /* 0x000000ff0700728c */ /* 0x000fd2000bf05300 */
[----:B------:R-:W-:Y:S05]  /*01e0*/  BRA.U !UP0, `(.L_x_3) ;  /* 0x00000001080c7547 */ /* 0x000fea000b800000 */
[----:B------:R-:W2:Y:S02]  /*01f0*/  LDC.64 R78, c[0x0][0x8a8] ;  /* 0x00022a00ff4e7b82 */ /* 0x000ea40000000a00 */
[----:B--2---:R2:W5:Y:S01]  /*0200*/  LDG.E R78, desc[UR40][R78.64] ;  /* 0x000000284e4e7981 */ /* 0x004562000c1e1900 */
[----:B------:R-:W-:Y:S05]  /*0210*/  BRA `(.L_x_2) ;  /* 0x0000000000087947 */ /* 0x000fea0003800000 */
.L_x_3:
[----:B------:R-:W2:Y:S02]  /*0220*/  LDCU UR6, c[0x0][0x8a0] ;  /* 0x00011400ff0677ac */ /* 0x000ea40008000800 */
[----:B--2---:R-:W-:Y:S02]  /*0230*/  MOV R78, UR6 ;  /* 0x00000006004e7c02 */ /* 0x004fe40008000f00 */
.L_x_2:
[----:B------:R-:W-:Y:S01]  /*0240*/  IMAD.U32 R0, RZ, RZ, UR8 ;  /* 0x00000008ff007e24 */ /* 0x000fe2000f8e00ff */
[----:B------:R-:W-:Y:S04]  /*0250*/  BSSY.RECONVERGENT B0, `(.L_x_4) ;  /* 0x000000c000007945 */ /* 0x000fe80003800200 */
[C---:B------:R-:W-:Y:S02]  /*0260*/  ISETP.NE.OR P1, PT, R0.reuse, 0x1, !P5 ;  /* 0x000000010000780c */ /* 0x040fe40006f25670 */
[----:B------:R-:W-:-:S11]  /*0270*/  ISETP.NE.OR P0, PT, R0, 0x3, !P5 ;  /* 0x000000030000780c */ /* 0x000fd60006f05670 */
[----:B------:R-:W-:Y:S05]  /*0280*/  @P1 BRA `(.L_x_5) ;  /* 0x0000000000201947 */ /* 0x000fea0003800000 */
[----:B------:R-:W3:Y:S02]  /*0290*/  LDCU.64 UR6, c[0x0][0x348] ;  /* 0x00006900ff0677ac */ /* 0x000ee40008000a00 */
[----:B---3--:R-:W-:Y:S02]  /*02a0*/  UIADD3 UR10, UP1, UPT, UR6, 0x80, URZ ;  /* 0x00000080060a7890 */ /* 0x008fe4000ff3e0ff */
[----:B------:R-:W-:Y:S02]  /*02b0*/  UIADD3 UR6, UP0, UPT, UR6, 0x180, URZ ;  /* 0x0000018006067890 */ /* 0x000fe4000ff1e0ff */
[----:B------:R-:W-:Y:S02]  /*02c0*/  UIADD3.X UR11, UPT, UPT, URZ, UR7, URZ, UP1, !UPT ;  /* 0x00000007ff0b7290 */ /* 0x000fe40008ffe4ff */
[----:B------:R-:W-:-:S07]  /*02d0*/  UIADD3.X UR7, UPT, UPT, URZ, UR7, URZ, UP0, !UPT ;  /* 0x00000007ff077290 */ /* 0x000fce00087fe4ff */
[----:B------:R3:W-:Y:S02]  /*02e0*/  UTMACCTL.PF [UR10] ;  /* 0x000000000a0079b9 */ /* 0x0007e40008040000 */
[----:B------:R3:W-:Y:S02]  /*02f0*/  UTMACCTL.PF [UR6] ;  /* 0x00000000060079b9 */ /* 0x0007e40008040000 */
[----:B---3--:R-:W-:Y:S01]  /*0300*/  NOP ;  /* 0x0000000000007918 */ /* 0x008fe20000000000 */
.L_x_5:
[----:B------:R-:W-:Y:S05]  /*0310*/  BSYNC.RECONVERGENT B0 ;  /* 0x0000000000007941 */ /* 0x000fea0003800200 */
.L_x_4:
[----:B------:R-:W-:Y:S04]  /*0320*/  BSSY.RECONVERGENT B0, `(.L_x_6) ;  /* 0x000000a000007945 */ /* 0x000fe80003800200 */
        /* <DEDUP_REMOVED lines=9> */
.L_x_7:
[----:B------:R-:W-:Y:S05]  /*03c0*/  BSYNC.RECONVERGENT B0 ;  /* 0x0000000000007941 */ /* 0x000fea0003800200 */
.L_x_6:
[----:B------:R-:W3:Y:S01]  /*03d0*/  LDCU.64 UR6, c[0x0][0x888] ;  /* 0x00011100ff0677ac */ /* 0x000ee20008000a00 */
[----:B------:R-:W-:Y:S02]  /*03e0*/  UISETP.EQ.U32.AND UP1, UPT, UR4, URZ, UPT ;  /* 0x000000ff0400728c */ /* 0x000fe4000bf22070 */
[----:B------:R-:W-:Y:S02]  /*03f0*/  UPLOP3.LUT UP2, UPT, UPT, UPT, UPT, 0x80, 0x8 ;  /* 0x000000000008789c */ /* 0x000fe40003f4f070 */
[----:B---3--:R-:W-:-:S04]  /*0400*/  UISETP.NE.U32.AND UP0, UPT, UR6, URZ, UPT ;  /* 0x000000ff0600728c */ /* 0x008fc8000bf05070 */
[----:B------:R-:W-:-:S04]  /*0410*/  UISETP.NE.AND.EX UP0, UPT, UR7, URZ, UPT, UP0 ;  /* 0x000000ff0700728c */ /* 0x000fc8000bf05300 */
[----:B------:R-:W-:-:S04]  /*0420*/  UISETP.EQ.OR.EX UP3, UPT, UR5, URZ, !UP0, UP1 ;  /* 0x000000ff0500728c */ /* 0x000fc8000c762710 */
[----:B------:R-:W-:-:S05]  /*0430*/  UP2UR UR44, UPR, URZ, 0x8 ;  /* 0x00000008ff2c7883 */ /* 0x000fca0008000000 */
[----:B------:R-:W-:Y:S07]  /*0440*/  BRA.U !UP3, `(.L_x_8) ;  /* 0x000000010b207547 */ /* 0x000fee000b800000 */
[----:B------:R-:W-:Y:S01]  /*0450*/  UISETP.NE.U32.AND UP2, UPT, UR4, URZ, UPT ;  /* 0x000000ff0400728c */ /* 0x000fe2000bf45070 */
[----:B-----5:R-:W-:Y:S01]  /*0460*/  FSETP.NEU.AND P0, PT, R81, RZ, PT ;  /* 0x000000ff5100720b */ /* 0x020fe20003f0d000 */
[----:B------:R-:W-:Y:S02]  /*0470*/  USEL UR4, URZ, 0xffffffff, UP0 ;  /* 0xffffffffff047887 */ /* 0x000fe40008000000 */
[----:B------:R-:W-:-:S10]  /*0480*/  UISETP.NE.AND.EX UP2, UPT, UR5, URZ, UPT, UP2 ;  /* 0x000000ff0500728c */ /* 0x000fd4000bf45320 */
[----:B------:R-:W-:Y:S01]  /*0490*/  VOTEU.ANY UP1, P0 ;  /* 0x0000000000ff7886 */ /* 0x000fe20000020100 */
[----:B------:R-:W-:-:S04]  /*04a0*/  @!UP2 USEL UR4, URZ, 0xffffffff, UP1 ;  /* 0xffffffffff04a887 */ /* 0x000fc80008800000 */
[----:B------:R-:W-:-:S04]  /*04b0*/  ULOP3.LUT UR4, UR4, 0x1, URZ, 0xc0, !UPT ;  /* 0x0000000104047892 */ /* 0x000fc8000f8ec0ff */
[----:B------:R-:W-:-:S11]  /*04c0*/  UISETP.NE.U32.AND UP2, UPT, UR4, 0x1, UPT ;  /* 0x000000010400788c */ /* 0x000fd6000bf45070 */
.L_x_8:
[----:B-1----:R-:W1:Y:S01]  /*04d0*/  SHFL.IDX PT, R2, R169, RZ, 0x1f ;  /* 0x00001fffa9027589 */ /* 0x002e6200000e0000 */
[----:B------:R-:W-:-:S04]  /*04e0*/  UISETP.NE.AND UP1, UPT, UR8, 0x2, UPT ;  /* 0x000000020800788c */ /* 0x000fc8000bf25270 */
[----:B------:R-:W-:Y:S01]  /*04f0*/  USEL UR13, URZ, 0x1, UP1 ;  /* 0x00000001ff0d7887 */ /* 0x000fe20008800000 */
[----:B-1----:R-:W-:-:S13]  /*0500*/  ISETP.NE.AND P0, PT, R2, RZ, PT ;  /* 0x000000ff0200720c */ /* 0x002fda0003f05270 */
[----:B------:R-:W-:Y:S05]  /*0510*/  @P0 BRA `(.L_x_9) ;  /* 0x0000000400440947 */ /* 0x000fea0003800000 */
[----:B------:R-:W-:Y:S01]  /*0520*/  ELECT P0, URZ, PT ;  /* 0x0000000000ff782f */ /* 0x000fe20003800000 */
[----:B------:R-:W-:-:S12]  /*0530*/  BSSY.RECONVERGENT B0, `(.L_x_9) ;  /* 0x000004f000007945 */ /* 0x000fd80003800200 */
[----:B------:R-:W-:Y:S05]  /*0540*/  @!P0 BRA `(.L_x_10) ;  /* 0x0000000400348947 */ /* 0x000fea0003800000 */
[----:B------:R-:W1:Y:S01]  /*0550*/  S2UR UR5, SR_CgaCtaId ;  /* 0x00000000000579c3 */ /* 0x000e620000008800 */
[----:B------:R-:W-:Y:S01]  /*0560*/  UMOV UR6, 0x400 ;  /* 0x0000040000067882 */ /* 0x000fe20000000000 */
[----:B------:R-:W-:Y:S01]  /*0570*/  UMOV UR4, 0x1 ;  /* 0x0000000100047882 */ /* 0x000fe20000000000 */
[----:B-1----:R-:W-:Y:S02]  /*0580*/  ULEA UR5, UR5, UR6, 0x18 ;  /* 0x0000000605057291 */ /* 0x002fe4000f8ec0ff */
[----:B------:R-:W-:-:S04]  /*0590*/  UIADD3 UR6, UPT, UPT, -UR4, 0x100000, URZ ;  /* 0x0010000004067890 */ /* 0x000fc8000fffe1ff */
[----:B------:R-:W-:Y:S02]  /*05a0*/  USHF.L.U32 UR7, UR6, 0xb, URZ ;  /* 0x0000000b06077899 */ /* 0x000fe400080006ff */
[----:B------:R-:W-:Y:S01]  /*05b0*/  USHF.L.U32 UR6, UR6, 0x1, URZ ;  /* 0x0000000106067899 */ /* 0x000fe200080006ff */
[----:B------:R-:W1:Y:S11]  /*05c0*/  FENCE.VIEW.ASYNC.S ;  /* 0x00000000000073c6 */ /* 0x000e760000000000 */
[----:B-1----:R1:W3:Y:S01]  /*05d0*/  SYNCS.EXCH.64 URZ, [UR5], UR6 ;  /* 0x0000000605ff75b2 */ /* 0x0022e20008000100 */
[----:B------:R1:W4:Y:S01]  /*05e0*/  SYNCS.EXCH.64 URZ, [UR5+0x110], UR6 ;  /* 0x0001100605ff75b2 */ /* 0x0003220008000100 */
[----:B------:R1:W1:Y:S01]  /*05f0*/  SYNCS.EXCH.64 URZ, [UR5+0x8], UR6 ;  /* 0x0000080605ff75b2 */ /* 0x0002620008000100 */
        /* <DEDUP_REMOVED lines=65> */
[----:B---34-:R-:W-:Y:S01]  /*0a10*/  NOP ;  /* 0x0000000000007918 */ /* 0x018fe20000000000 */
.L_x_10:
[----:B-1----:R-:W-:Y:S05]  /*0a20*/  BSYNC.RECONVERGENT B0 ;  /* 0x0000000000007941 */ /* 0x002fea0003800200 */
.L_x_9:
[----:B------:R-:W1:Y:S01]  /*0a30*/  SHFL.IDX PT, R2, R169, RZ, 0x1f ;  /* 0x00001fffa9027589 */ /* 0x000e6200000e0000 */
[----:B------:R-:W-:Y:S01]  /*0a40*/  NOP ;  /* 0x0000000000007918 */ /* 0x000fe20000000000 */
[----:B-1----:R-:W-:-:S13]  /*0a50*/  ISETP.NE.AND P0, PT, R2, 0x1, PT ;  /* 0x000000010200780c */ /* 0x002fda0003f05270 */
[----:B------:R-:W-:Y:S05]  /*0a60*/  @P0 BRA `(.L_x_11) ;  /* 0x0000000000400947 */ /* 0x000fea0003800000 */
[----:B------:R-:W1:Y:S01]  /*0a70*/  S2UR UR6, SR_CgaCtaId ;  /* 0x00000000000679c3 */ /* 0x000e620000008800 */
[----:B------:R-:W-:Y:S01]  /*0a80*/  UMOV UR7, 0x400 ;  /* 0x0000040000077882 */ /* 0x000fe20000000000 */
[----:B------:R-:W-:Y:S01]  /*0a90*/  UMOV UR5, 0x20 ;  /* 0x0000002000057882 */ /* 0x000fe20000000000 */
[----:B------:R-:W-:Y:S01]  /*0aa0*/  UMOV UR4, 0x80 ;  /* 0x0000008000047882 */ /* 0x000fe20000000000 */
[----:B------:R-:W-:-:S04]  /*0ab0*/  UIADD3 UR10, UPT, UPT, -UR5, 0x100000, URZ ;  /* 0x00100000050a7890 */ /* 0x000fc8000fffe1ff */
[----:B------:R-:W-:Y:S02]  /*0ac0*/  USHF.L.U32 UR11, UR10, 0xb, URZ ;  /* 0x0000000b0a0b7899 */ /* 0x000fe400080006ff */
[----:B------:R-:W-:Y:S02]  /*0ad0*/  USHF.L.U32 UR10, UR10, 0x1, URZ ;  /* 0x000000010a0a7899 */ /* 0x000fe400080006ff */
[----:B------:R-:W-:-:S04]  /*0ae0*/  UIADD3 UR4, UPT, UPT, -UR4, 0x100000, URZ ;  /* 0x0010000004047890 */ /* 0x000fc8000fffe1ff */
[----:B------:R-:W-:Y:S02]  /*0af0*/  USHF.L.U32 UR5, UR4, 0xb, URZ ;  /* 0x0000000b04057899 */ /* 0x000fe400080006ff */
[----:B------:R-:W-:Y:S01]  /*0b00*/  USHF.L.U32 UR4, UR4, 0x1, URZ ;  /* 0x0000000104047899 */ /* 0x000fe200080006ff */
[----:B------:R-:W-:Y:S01]  /*0b10*/  ELECT P0, URZ, PT ;  /* 0x0000000000ff782f */ /* 0x000fe20003800000 */
[----:B-1----:R-:W-:Y:S01]  /*0b20*/  ULEA UR6, UR6, UR7, 0x18 ;  /* 0x0000000706067291 */ /* 0x002fe2000f8ec0ff */
[----:B------:R-:W1:Y:S11]  /*0b30*/  FENCE.VIEW.ASYNC.S ;  /* 0x00000000000073c6 */ /* 0x000e760000000000 */
[----:B-1----:R1:W3:Y:S01]  /*0b40*/  SYNCS.EXCH.64 URZ, [UR6+0x220], UR10 ;  /* 0x0002200a06ff75b2 */ /* 0x0022e20008000100 */
[----:B------:R1:W4:Y:S01]  /*0b50*/  SYNCS.EXCH.64 URZ, [UR6+0x228], UR4 ;  /* 0x0002280406ff75b2 */ /* 0x0003220008000100 */
[----:B------:R-:W-:Y:S01]  /*0b60*/  NOP ;  /* 0x0000000000007918 */ /* 0x000fe20000000000 */
.L_x_11:
[----:B------:R-:W2:Y:S01]  /*0b70*/  SHFL.IDX PT, R2, R169, RZ, 0x1f ;  /* 0x00001fffa9027589 */ /* 0x000ea200000e0000 */
[----:B------:R-:W-:Y:S01]  /*0b80*/  NOP ;  /* 0x0000000000007918 */ /* 0x000fe20000000000 */
[----:B--2---:R-:W-:-:S13]  /*0b90*/  ISETP.NE.AND P0, PT, R2, 0x3, PT ;  /* 0x000000030200780c */ /* 0x004fda0003f05270 */
[----:B------:R-:W-:Y:S05]  /*0ba0*/  @P0 BRA `(.L_x_12) ;  /* 0x0000000000300947 */ /* 0x000fea0003800000 */
[----:B-1----:R-:W1:Y:S01]  /*0bb0*/  S2UR UR5, SR_CgaCtaId ;  /* 0x00000000000579c3 */ /* 0x002e620000008800 */
[----:B------:R-:W-:Y:S01]  /*0bc0*/  UMOV UR6, 0x400 ;  /* 0x0000040000067882 */ /* 0x000fe20000000000 */
[----:B------:R-:W-:Y:S01]  /*0bd0*/  UMOV UR4, 0x20 ;  /* 0x0000002000047882 */ /* 0x000fe20000000000 */
[----:B------:R-:W-:Y:S01]  /*0be0*/  ELECT P0, URZ, PT ;  /* 0x0000000000ff782f */ /* 0x000fe20003800000 */
[----:B-1----:R-:W-:Y:S02]  /*0bf0*/  ULEA UR5, UR5, UR6, 0x18 ;  /* 0x0000000605057291 */ /* 0x002fe4000f8ec0ff */
[----:B------:R-:W-:-:S04]  /*0c00*/  UIADD3 UR6, UPT, UPT, -UR4, 0x100000, URZ ;  /* 0x0010000004067890 */ /* 0x000fc8000fffe1ff */
[----:B------:R-:W-:Y:S02]  /*0c10*/  USHF.L.U32 UR7, UR6, 0xb, URZ ;  /* 0x0000000b06077899 */ /* 0x000fe400080006ff */
[----:B------:R-:W-:Y:S01]  /*0c20*/  USHF.L.U32 UR6, UR6, 0x1, URZ ;  /* 0x0000000106067899 */ /* 0x000fe200080006ff */
[----:B------:R-:W1:Y:S11]  /*0c30*/  FENCE.VIEW.ASYNC.S ;  /* 0x00000000000073c6 */ /* 0x000e760000000000 */
[----:B-1----:R2:W1:Y:S01]  /*0c40*/  SYNCS.EXCH.64 URZ, [UR5+0x230], UR6 ;  /* 0x0002300605ff75b2 */ /* 0x0024620008000100 */
[----:B------:R2:W1:Y:S02]  /*0c50*/  SYNCS.EXCH.64 URZ, [UR5+0x238], UR6 ;  /* 0x0002380605ff75b2 */ /* 0x0004640008000100 */
[----:B--2---:R-:W-:Y:S01]  /*0c60*/  NOP ;  /* 0x0000000000007918 */ /* 0x004fe20000000000 */
.L_x_12:
[----:B------:R-:W2:Y:S01]  /*0c70*/  SHFL.IDX PT, R2, R169, RZ, 0x1f ;  /* 0x00001fffa9027589 */ /* 0x000ea200000e0000 */
[----:B------:R-:W-:Y:S01]  /*0c80*/  NOP ;  /* 0x0000000000007918 */ /* 0x000fe20000000000 */
[----:B--2---:R-:W-:-:S13]  /*0c90*/  ISETP.NE.AND P0, PT, R2, 0x4, PT ;  /* 0x000000040200780c */ /* 0x004fda0003f05270 */
[----:B------:R-:W-:Y:S05]  /*0ca0*/  @P0 BRA `(.L_x_13) ;  /* 0x00000000004c0947 */ /* 0x000fea0003800000 */
[----:B-1----:R-:W1:Y:S01]  /*0cb0*/  S2UR UR5, SR_CgaCtaId ;  /* 0x00000000000579c3 */ /* 0x002e620000008800 */
[----:B------:R-:W-:Y:S01]  /*0cc0*/  UMOV UR7, 0x100 ;  /* 0x0000010000077882 */ /* 0x000fe20000000000 */
[----:B------:R-:W-:Y:S01]  /*0cd0*/  UMOV UR6, 0x400 ;  /* 0x0000040000067882 */ /* 0x000fe20000000000 */
[----:B------:R-:W-:Y:S01]  /*0ce0*/  USEL UR7, UR7, 0xe0, UP2 ;  /* 0x000000e007077887 */ /* 0x000fe20009000000 */
[----:B------:R-:W-:Y:S01]  /*0cf0*/  UMOV UR4, 0x1 ;  /* 0x0000000100047882 */ /* 0x000fe20000000000 */
[----:B------:R-:W-:Y:S01]  /*0d00*/  ELECT P0, URZ, PT ;  /* 0x0000000000ff782f */ /* 0x000fe20003800000 */
[----:B------:R-:W-:-:S04]  /*0d10*/  UIADD3 UR10, UPT, UPT, -UR4, 0x100000, URZ ;  /* 0x00100000040a7890 */ /* 0x000fc8000fffe1ff */
[----:B------:R-:W-:Y:S02]  /*0d20*/  USHF.L.U32 UR11, UR10, 0xb, URZ ;  /* 0x0000000b0a0b7899 */ /* 0x000fe400080006ff */
[----:B------:R-:W-:Y:S02]  /*0d30*/  USHF.L.U32 UR10, UR10, 0x1, URZ ;  /* 0x000000010a0a7899 */ /* 0x000fe400080006ff */
[----:B-1----:R-:W-:Y:S02]  /*0d40*/  ULEA UR5, UR5, UR6, 0x18 ;  /* 0x0000000605057291 */ /* 0x002fe4000f8ec0ff */
[----:B------:R-:W-:-:S04]  /*0d50*/  UIADD3 UR6, UPT, UPT, -UR7, 0x100000, URZ ;  /* 0x0010000007067890 */ /* 0x000fc8000fffe1ff */
[----:B------:R-:W-:Y:S02]  /*0d60*/  USHF.L.U32 UR7, UR6, 0xb, URZ ;  /* 0x0000000b06077899 */ /* 0x000fe400080006ff */
[----:B------:R-:W-:Y:S01]  /*0d70*/  USHF.L.U32 UR6, UR6, 0x1, URZ ;  /* 0x0000000106067899 */ /* 0x000fe200080006ff */
[----:B------:R-:W1:Y:S03]  /*0d80*/  FENCE.VIEW.ASYNC.S ;  /* 0x00000000000073c6 */ /* 0x000e660000000000 */
[----:B-1----:R2:W1:Y:S08]  /*0d90*/  SYNCS.EXCH.64 URZ, [UR5+0x240], UR10 ;  /* 0x0002400a05ff75b2 */ /* 0x0024700008000100 */
[----:B------:R2:W1:Y:S01]  /*0da0*/  SYNCS.EXCH.64 URZ, [UR5+0x250], UR6 ;  /* 0x0002500605ff75b2 */ /* 0x0004620008000100 */
[----:B------:R2:W1:Y:S01]  /*0db0*/  SYNCS.EXCH.64 URZ, [UR5+0x248], UR10 ;  /* 0x0002480a05ff75b2 */ /* 0x0004620008000100 */
[----:B------:R2:W1:Y:S02]  /*0dc0*/  SYNCS.EXCH.64 URZ, [UR5+0x258], UR6 ;  /* 0x0002580605ff75b2 */ /* 0x0004640008000100 */
[----:B--2---:R-:W-:Y:S01]  /*0dd0*/  NOP ;  /* 0x0000000000007918 */ /* 0x004fe20000000000 */
.L_x_13:
[----:B------:R-:W2:Y:S01]  /*0de0*/  SHFL.IDX PT, R2, R169, RZ, 0x1f ;  /* 0x00001fffa9027589 */ /* 0x000ea200000e0000 */
[----:B------:R-:W-:Y:S01]  /*0df0*/  NOP ;  /* 0x0000000000007918 */ /* 0x000fe20000000000 */
[----:B--2---:R-:W-:-:S13]  /*0e00*/  ISETP.NE.AND P0, PT, R2, 0x5, PT ;  /* 0x000000050200780c */ /* 0x004fda0003f05270 */
[----:B------:R-:W-:Y:S05]  /*0e10*/  @P0 BRA `(.L_x_14) ;  /* 0x0000000000580947 */ /* 0x000fea0003800000 */
[----:B-1----:R-:W1:Y:S01]  /*0e20*/  S2UR UR6, SR_CgaCtaId ;  /* 0x00000000000679c3 */ /* 0x002e620000008800 */
        /* <DEDUP_REMOVED lines=12> */
[----:B-1----:R2:W1:Y:S01]  /*0ef0*/  SYNCS.EXCH.64 URZ, [UR6+0x260], UR10 ;  /* 0x0002600a06ff75b2 */ /* 0x0024620008000100 */
[----:B------:R2:W1:Y:S01]  /*0f00*/  SYNCS.EXCH.64 URZ, [UR6+0x280], UR4 ;  /* 0x0002800406ff75b2 */ /* 0x0004620008000100 */
[----:B------:R2:W1:Y:S01]  /*0f10*/  SYNCS.EXCH.64 URZ, [UR6+0x268], UR10 ;  /* 0x0002680a06ff75b2 */ /* 0x0004620008000100 */
[----:B------:R2:W1:Y:S01]  /*0f20*/  SYNCS.EXCH.64 URZ, [UR6+0x288], UR4 ;  /* 0x0002880406ff75b2 */ /* 0x0004620008000100 */
[----:B------:R2:W1:Y:S01]  /*0f30*/  SYNCS.EXCH.64 URZ, [UR6+0x270], UR10 ;  /* 0x0002700a06ff75b2 */ /* 0x0004620008000100 */
[----:B------:R2:W1:Y:S01]  /*0f40*/  SYNCS.EXCH.64 URZ, [UR6+0x290], UR4 ;  /* 0x0002900406ff75b2 */ /* 0x0004620008000100 */
[----:B------:R2:W1:Y:S01]  /*0f50*/  SYNCS.EXCH.64 URZ, [UR6+0x278], UR10 ;  /* 0x0002780a06ff75b2 */ /* 0x0004620008000100 */
[----:B------:R2:W1:Y:S02]  /*0f60*/  SYNCS.EXCH.64 URZ, [UR6+0x298], UR4 ;  /* 0x0002980406ff75b2 */ /* 0x0004640008000100 */
[----:B--2---:R-:W-:Y:S01]  /*0f70*/  NOP ;  /* 0x0000000000007918 */ /* 0x004fe20000000000 */
.L_x_14:
        /* <DEDUP_REMOVED lines=14> */
[----:B------:R2:W1:Y:S01]  /*1060*/  SYNCS.EXCH.64 URZ, [UR5+0x2b0], UR6 ;  /* 0x0002b00605ff75b2 */ /* 0x0004620008000100 */
[----:B------:R2:W1:Y:S01]  /*1070*/  SYNCS.EXCH.64 URZ, [UR5+0x2a8], UR6 ;  /* 0x0002a80605ff75b2 */ /* 0x0004620008000100 */
[----:B------:R2:W1:Y:S02]  /*1080*/  SYNCS.EXCH.64 URZ, [UR5+0x2b8], UR6 ;  /* 0x0002b80605ff75b2 */ /* 0x0004640008000100 */
[----:B--2---:R-:W-:Y:S01]  /*1090*/  NOP ;  /* 0x0000000000007918 */ /* 0x004fe20000000000 */
.L_x_15:
[----:B-1----:R-:W1:Y:S01]  /*10a0*/  S2UR UR5, SR_CTAID.X ;  /* 0x00000000000579c3 */ /* 0x002e620000002500 */
[----:B------:R-:W-:-:S05]  /*10b0*/  CS2R.32 R165, SR_CgaSize ;  /* 0x0000000000a57805 */ /* 0x000fca0000008a00 */
[----:B------:R-:W-:-:S05]  /*10c0*/  IMAD R165, R165, -0xa0, RZ ;  /* 0xffffff60a5a57824 */ /* 0x000fca00078e02ff */
[----:B------:R-:W-:-:S14]  /*10d0*/  R2UR UR7, R165 ;  /* 0x00000000a50772ca */ /* 0x000fdc00000e0000 */
[----:B------:R-:W2:Y:S01]  /*10e0*/  LDCU UR7, c[0x0][UR7+0x2b0] ;  /* 0x00005600070777ac */ /* 0x000ea20008000800 */
[----:B------:R-:W-:Y:S01]  /*10f0*/  NOP ;  /* 0x0000000000007918 */ /* 0x000fe20000000000 */
[----:B------:R-:W-:-:S05]  /*1100*/  CS2R.32 R165, SR_CgaSize ;  /* 0x0000000000a57805 */ /* 0x000fca0000008a00 */
[----:B------:R-:W-:-:S05]  /*1110*/  IMAD R165, R165, -0xa0, RZ ;  /* 0xffffff60a5a57824 */ /* 0x000fca00078e02ff */
[----:B------:R-:W-:-:S14]  /*1120*/  R2UR UR6, R165 ;  /* 0x00000000a50672ca */ /* 0x000fdc00000e0000 */
[----:B------:R-:W3:Y:S01]  /*1130*/  LDCU UR6, c[0x0][UR6+0x2b4] ;  /* 0x00005680060677ac */ /* 0x000ee20008000800 */
[----:B------:R-:W4:Y:S08]  /*1140*/  S2UR UR4, SR_CTAID.Y ;  /* 0x00000000000479c3 */ /* 0x000f300000002600 */
[----:B------:R-:W3:Y:S01]  /*1150*/  LDC R9, c[0x0][0xb24] ;  /* 0x0002c900ff097b82 */ /* 0x000ee20000000800 */
[----:B-1----:R-:W-:-:S02]  /*1160*/  I2FP.F32.U32 R5, UR5 ;  /* 0x0000000500057c45 */ /* 0x002fc40008201000 */
[----:B------:R-:W-:-:S05]  /*1170*/  CS2R.32 R3, SR_CgaSize ;  /* 0x0000000000037805 */ /* 0x000fca0000008a00 */
[----:B------:R-:W-:-:S06]  /*1180*/  IMAD R3, R3, -0xa0, RZ ;  /* 0xffffff6003037824 */ /* 0x000fcc00078e02ff */
[----:B------:R-:W1:Y:S01]  /*1190*/  LDC R3, c[0x0][R3+0x2a0] ;  /* 0x0000a80003037b82 */ /* 0x000e620000000800 */
[----:B------:R-:W-:Y:S01]  /*11a0*/  MOV R165, UR5 ;  /* 0x0000000500a57c02 */ /* 0x000fe20008000f00 */
[----:B--2---:R-:W-:Y:S01]  /*11b0*/  FMUL R5, R5, UR7 ;  /* 0x0000000705057c20 */ /* 0x004fe20008400000 */
[----:B----4-:R-:W-:Y:S02]  /*11c0*/  I2FP.F32.U32 R4, UR4 ;  /* 0x0000000400047c45 */ /* 0x010fe40008201000 */
[----:B------:R-:W-:-:S05]  /*11d0*/  CS2R.32 R2, SR_CgaSize ;  /* 0x0000000000027805 */ /* 0x000fca0000008a00 */
[----:B------:R-:W-:-:S06]  /*11e0*/  IMAD R2, R2, -0xa0, RZ ;  /* 0xffffff6002027824 */ /* 0x000fcc00078e02ff */
[----:B------:R-:W2:Y:S01]  /*11f0*/  LDC R2, c[0x0][R2+0x2a4] ;  /* 0x0000a90002027b82 */ /* 0x000ea20000000800 */
[----:B------:R-:W4:Y:S01]  /*1200*/  F2I.U32.TRUNC.NTZ R154, R5 ;  /* 0x00000005009a7305 */ /* 0x000f22000020f000 */
[----:B------:R-:W-:Y:S01]  /*1210*/  MOV R155, UR4 ;  /* 0x00000004009b7c02 */ /* 0x000fe20008000f00 */
[----:B---3--:R-:W-:-:S05]  /*1220*/  FMUL R4, R4, UR6 ;  /* 0x0000000604047c20 */ /* 0x008fca0008400000 */
[----:B------:R-:W-:Y:S01]  /*1230*/  BAR.SYNC.DEFER_BLOCKING 0x0 ;  /* 0x0000000000007b1d */ /* 0x000fe20000010000 */
[----:B------:R-:W-:-:S05]  /*1240*/  ISETP.GE.AND P0, PT, R9, 0x1, PT ;  /* 0x000000010900780c */ /* 0x000fca0003f06270 */
[----:B------:R-:W3:Y:S02]  /*1250*/  F2I.U32.TRUNC.NTZ R143, R4 ;  /* 0x00000004008f7305 */ /* 0x000ee4000020f000 */
[----:B------:R-:W2:Y:S01]  /*1260*/  S2UR UR36, SR_CTAID.Z ;  /* 0x00000000002479c3 */ /* 0x000ea20000002700 */
[----:B----4-:R-:W-:-:S05]  /*1270*/  IADD3 R154, PT, PT, -R154, RZ, RZ ;  /* 0x000000ff9a9a7210 */ /* 0x010fca0007ffe1ff */
[----:B-1----:R-:W-:Y:S01]  /*1280*/  IMAD R154, R3, R154, UR5 ;  /* 0x00000005039a7e24 */ /* 0x002fe2000f8e029a */
[----:B---3--:R-:W-:-:S05]  /*1290*/  IADD3 R143, PT, PT, -R143, RZ, RZ ;  /* 0x000000ff8f8f7210 */ /* 0x008fca0007ffe1ff */
[----:B--2---:R-:W-:Y:S01]  /*12a0*/  IMAD R143, R2, R143, UR4 ;  /* 0x00000004028f7e24 */ /* 0x004fe2000f8e028f */
[----:B------:R-:W-:Y:S06]  /*12b0*/  @!P0 BRA `(.L_x_16) ;  /* 0x0000000000b88947 */ /* 0x000fec0003800000 */
[----:B------:R-:W1:Y:S01]  /*12c0*/  LDC.64 R4, c[0x0][0xb18] ;  /* 0x0002c600ff047b82 */ /* 0x000e620000000a00 */
[----:B------:R-:W-:-:S07]  /*12d0*/  ISETP.NE.AND P0, PT, R9, 0x1, PT ;  /* 0x000000010900780c */ /* 0x000fce0003f05270 */
[----:B------:R-:W2:Y:S08]  /*12e0*/  LDC R10, c[0x0][0xb0c] ;  /* 0x0002c300ff0a7b82 */ /* 0x000eb00000000800 */
[----:B------:R-:W3:Y:S08]  /*12f0*/  LDC R11, c[0x0][0x370] ;  /* 0x0000dc00ff0b7b82 */ /* 0x000ef00000000800 */
[----:B------:R-:W4:Y:S01]  /*1300*/  LDC R12, c[0x0][0x374] ;  /* 0x0000dd00ff0c7b82 */ /* 0x000f220000000800 */
[----:B-1----:R-:W-:-:S07]  /*1310*/  ISETP.NE.AND P1, PT, R4, 0x1, PT ;  /* 0x000000010400780c */ /* 0x002fce0003f25270 */
[----:B------:R-:W3:Y:S01]  /*1320*/  LDC.64 R6, c[0x0][0xb10] ;  /* 0x0002c400ff067b82 */ /* 0x000ee20000000a00 */
[----:B--2---:R-:W-:-:S07]  /*1330*/  ISETP.NE.AND P2, PT, R10, 0x1, PT ;  /* 0x000000010a00780c */ /* 0x004fce0003f45270 */
[----:B------:R-:W1:Y:S08]  /*1340*/  LDC R8, c[0x0][0xb20] ;  /* 0x0002c800ff087b82 */ /* 0x000e700000000800 */
[----:B------:R-:W2:Y:S01]  /*1350*/  LDC.64 R2, c[0x0][0xb28] ;  /* 0x0002ca00ff027b82 */ /* 0x000ea20000000a00 */
[----:B----4-:R-:W-:-:S04]  /*1360*/  IMAD.HI.U32 R13, R12, R5, RZ ;  /* 0x000000050c0d7227 */ /* 0x010fc800078e00ff */
[----:B------:R-:W-:-:S04]  /*1370*/  IMAD.HI.U32 R5, R155, R5, RZ ;  /* 0x000000059b057227 */ /* 0x000fc800078e00ff */
[----:B---3--:R-:W-:-:S04]  /*1380*/  IMAD.HI.U32 R14, R11, R6, RZ ;  /* 0x000000060b0e7227 */ /* 0x008fc800078e00ff */
[----:B------:R-:W-:Y:S01]  /*1390*/  IMAD.HI.U32 R16, R165, R6, RZ ;  /* 0x00000006a5107227 */ /* 0x000fe200078e00ff */
[-C--:B------:R-:W-:Y:S02]  /*13a0*/  @P2 SHF.R.U32.HI R11, RZ, R7.reuse, R14 ;  /* 0x00000007ff0b2219 */ /* 0x080fe4000001160e */
[-C--:B-1----:R-:W-:Y:S02]  /*13b0*/  @P1 SHF.R.U32.HI R12, RZ, R8.reuse, R13 ;  /* 0x00000008ff0c1219 */ /* 0x082fe4000001160d */
[----:B------:R-:W-:Y:S02]  /*13c0*/  SHF.R.U32.HI R8, RZ, R8, R5 ;  /* 0x00000008ff087219 */ /* 0x000fe40000011605 */
[----:B------:R-:W-:Y:S02]  /*13d0*/  SHF.R.U32.HI R16, RZ, R7, R16 ;  /* 0x00000007ff107219 */ /* 0x000fe40000011610 */
[----:B------:R-:W-:Y:S01]  /*13e0*/  SEL R5, R155, R8, !P1 ;  /* 0x000000089b057207 */ /* 0x000fe20004800000 */
[----:B--2---:R-:W-:Y:S01]  /*13f0*/  IMAD.HI.U32 R14, R12, R2, RZ ;  /* 0x000000020c0e7227 */ /* 0x004fe200078e00ff */
[----:B------:R-:W-:-:S03]  /*1400*/  SEL R7, R165, R16, !P2 ;  /* 0x00000010a5077207 */ /* 0x000fc60005000000 */
[----:B------:R-:W-:Y:S01]  /*1410*/  IMAD.HI.U32 R6, R11, R2, RZ ;  /* 0x000000020b067227 */ /* 0x000fe200078e00ff */
[----:B------:R-:W-:-:S04]  /*1420*/  @P0 SHF.R.U32.HI R12, RZ, R3, R14 ;  /* 0x00000003ff0c0219 */ /* 0x000fc8000001160e */
[----:B------:R-:W-:Y:S01]  /*1430*/  @P0 SHF.R.U32.HI R11, RZ, R3, R6 ;  /* 0x00000003ff0b0219 */ /* 0x000fe20000011606 */
[----:B------:R-:W-:-:S04]  /*1440*/  IMAD R12, R12, R9, RZ ;  /* 0x000000090c0c7224 */ /* 0x000fc800078e02ff */
[----:B------:R-:W-:Y:S01]  /*1450*/  IMAD R6, R11, R9, RZ ;  /* 0x000000090b067224 */ /* 0x000fe200078e02ff */
[----:B------:R-:W-:-:S04]  /*1460*/  ISETP.GE.AND P1, PT, R5, R12, PT ;  /* 0x0000000c0500720c */ /* 0x000fc80003f26270 */
[----:B------:R-:W-:Y:S01]  /*1470*/  ISETP.GE.OR P1, PT, R7, R6, P1 ;  /* 0x000000060700720c */ /* 0x000fe20000f26670 */
[----:B------:R-:W-:-:S05]  /*1480*/  IMAD.HI.U32 R6, R5, R2, RZ ;  /* 0x0000000205067227 */ /* 0x000fca00078e00ff */
[----:B------:R-:W-:-:S04]  /*1490*/  SHF.R.U32.HI R6, RZ, R3, R6 ;  /* 0x00000003ff067219 */ /* 0x000fc80000011606 */
[----:B------:R-:W-:-:S03]  /*14a0*/  SEL R6, R5, R6, !P0 ;  /* 0x0000000605067207 */ /* 0x000fc60004000000 */
[----:B------:R-:W-:Y:S01]  /*14b0*/  @!P1 IMAD.HI.U32 R8, R7, R2, RZ ;  /* 0x0000000207089227 */ /* 0x000fe200078e00ff */
[----:B------:R-:W-:-:S04]  /*14c0*/  IADD3 R2, PT, PT, -R6, RZ, RZ ;  /* 0x000000ff06027210 */ /* 0x000fc80007ffe1ff */
[----:B------:R-:W-:Y:S01]  /*14d0*/  @!P1 SHF.R.U32.HI R8, RZ, R3, R8 ;  /* 0x00000003ff089219 */ /* 0x000fe20000011608 */
[----:B------:R-:W-:-:S03]  /*14e0*/  IMAD R2, R9, R2, R5 ;  /* 0x0000000209027224 */ /* 0x000fc600078e0205 */
[----:B------:R-:W-:Y:S02]  /*14f0*/  @!P1 SEL R3, R7, R8, !P0 ;  /* 0x0000000807039207 */ /* 0x000fe40004000000 */
[----:B------:R-:W-:-:S03]  /*1500*/  IADD3 R8, PT, PT, -R5, RZ, RZ ;  /* 0x000000ff05087210 */ /* 0x000fc60007ffe1ff */
[--C-:B------:R-:W-:Y:S02]  /*1510*/  @!P1 IMAD.IADD R6, R6, 0x1, -R3.reuse ;  /* 0x0000000106069824 */ /* 0x100fe400078e0a03 */
[----:B------:R-:W-:Y:S01]  /*1520*/  @!P1 IMAD R3, R2, R11, R3 ;  /* 0x0000000b02039224 */ /* 0x000fe200078e0203 */
[----:B------:R-:W-:Y:S01]  /*1530*/  IADD3 R2, PT, PT, -R7, RZ, RZ ;  /* 0x000000ff07027210 */ /* 0x000fe20007ffe1ff */
[----:B------:R-:W-:Y:S02]  /*1540*/  @!P1 IMAD R5, R6, R9, R7 ;  /* 0x0000000906059224 */ /* 0x000fe400078e0207 */
[----:B------:R-:W-:Y:S02]  /*1550*/  IMAD R8, R4, R8, R155 ;  /* 0x0000000804087224 */ /* 0x000fe400078e029b */
[----:B------:R-:W-:Y:S02]  /*1560*/  @!P1 IMAD.MOV.U32 R7, RZ, RZ, R3 ;  /* 0x000000ffff079224 */ /* 0x000fe400078e0003 */
[----:B------:R-:W-:-:S02]  /*1570*/  IMAD R2, R10, R2, R165 ;  /* 0x000000020a027224 */ /* 0x000fc400078e02a5 */
[----:B------:R-:W-:Y:S02]  /*1580*/  IMAD R155, R5, R4, R8 ;  /* 0x00000004059b7224 */ /* 0x000fe400078e0208 */
[----:B------:R-:W-:Y:S02]  /*1590*/  IMAD R165, R7, R10, R2 ;  /* 0x0000000a07a57224 */ /* 0x000fe400078e0202 */
.L_x_16:
[----:B------:R-:W1:Y:S01]  /*15a0*/  LDCU UR4, c[0x0][0xb30] ;  /* 0x00016600ff0477ac */ /* 0x000e620008000800 */
[----:B------:R-:W2:Y:S08]  /*15b0*/  S2UR UR37, SR_CgaCtaId ;  /* 0x00000000002579c3 */ /* 0x000eb00000008800 */
[----:B------:R-:W3:Y:S01]  /*15c0*/  LDC R72, c[0x0][0xb24] ;  /* 0x0002c900ff487b82 */ /* 0x000ee20000000800 */
[----:B-1----:R-:W-:-:S09]  /*15d0*/  UISETP.NE.AND UP1, UPT, UR4, 0x1, UPT ;  /* 0x000000010400788c */ /* 0x002fd2000bf25270 */
[----:B--2---:R-:W-:Y:S05]  /*15e0*/  BRA.U UP1, `(.L_x_17) ;  /* 0x0000000101407547 */ /* 0x004fea000b800000 */
[----:B------:R-:W1:Y:S08]  /*15f0*/  LDC.64 R4, c[0x0][0xb10] ;  /* 0x0002c400ff047b82 */ /* 0x000e700000000a00 */
[----:B------:R-:W2:Y:S08]  /*1600*/  LDC.64 R2, c[0x0][0xb18] ;  /* 0x0002c600ff027b82 */ /* 0x000eb00000000a00 */
[----:B------:R-:W4:Y:S08]  /*1610*/  LDC R6, c[0x0][0xb20] ;  /* 0x0002c800ff067b82 */ /* 0x000f300000000800 */
[----:B------:R-:W3:Y:S01]  /*1620*/  LDC R8, c[0x0][0xb0c] ;  /* 0x0002c300ff087b82 */ /* 0x000ee20000000800 */
[----:B-1----:R-:W-:-:S05]  /*1630*/  IMAD.HI.U32 R4, R165, R4, RZ ;  /* 0x00000004a5047227 */ /* 0x002fca00078e00ff */
[----:B------:R-:W-:Y:S01]  /*1640*/  SHF.R.U32.HI R4, RZ, R5, R4 ;  /* 0x00000005ff047219 */ /* 0x000fe20000011604 */
[----:B--2---:R-:W-:Y:S01]  /*1650*/  IMAD.HI.U32 R3, R155, R3, RZ ;  /* 0x000000039b037227 */ /* 0x004fe200078e00ff */
[----:B------:R-:W-:-:S04]  /*1660*/  ISETP.NE.AND P0, PT, R2, 0x1, PT ;  /* 0x000000010200780c */ /* 0x000fc80003f05270 */
[----:B----4-:R-:W-:-:S04]  /*1670*/  SHF.R.U32.HI R6, RZ, R6, R3 ;  /* 0x00000006ff067219 */ /* 0x010fc80000011603 */
[----:B------:R-:W-:Y:S02]  /*1680*/  SEL R3, R155, R6, !P0 ;  /* 0x000000069b037207 */ /* 0x000fe40004000000 */
[----:B---3--:R-:W-:-:S04]  /*1690*/  ISETP.NE.AND P1, PT, R8, 0x1, PT ;  /* 0x000000010800780c */ /* 0x008fc80003f25270 */
[----:B------:R-:W-:-:S05]  /*16a0*/  SEL R4, R165, R4, !P1 ;  /* 0x00000004a5047207 */ /* 0x000fca0004800000 */
[----:B------:R-:W-:Y:S02]  /*16b0*/  IMAD.IADD R5, R3, 0x1, -R4 ;  /* 0x0000000103057824 */ /* 0x000fe400078e0a04 */
[----:B------:R-:W-:Y:S02]  /*16c0*/  IMAD.IADD R3, R4, 0x1, -R3 ;  /* 0x0000000104037824 */ /* 0x000fe400078e0a03 */
[----:B------:R-:W-:Y:S02]  /*16d0*/  IMAD R165, R5, R8, R165 ;  /* 0x0000000805a57224 */ /* 0x000fe400078e02a5 */
[----:B------:R-:W-:-:S07]  /*16e0*/  IMAD R155, R3, R2, R155 ;  /* 0x00000002039b7224 */ /* 0x000fce00078e029b */
.L_x_17:
[----:B------:R-:W-:Y:S01]  /*16f0*/  BAR.SYNC.DEFER_BLOCKING 0x0 ;  /* 0x0000000000007b1d */ /* 0x000fe20000010000 */
[----:B------:R-:W-:Y:S01]  /*1700*/  UISETP.NE.AND UP1, UPT, UR8, 0x2, UPT ;  /* 0x000000020800788c */ /* 0x000fe2000bf25270 */
[----:B------:R-:W-:Y:S02]  /*1710*/  ISETP.NE.OR P5, PT, R0, 0x2, !P5 ;  /* 0x000000020000780c */ /* 0x000fe40006fa5670 */
[----:B------:R-:W-:-:S06]  /*1720*/  LOP3.LUT R2, R166, 0x1f, RZ, 0xc0, !PT ;  /* 0x0000001fa6027812 */ /* 0x000fcc00078ec0ff */
[----:B------:R-:W-:Y:S05]  /*1730*/  BRA.U UP1, `(.L_x_18) ;  /* 0x0000002101947547 */ /* 0x000fea000b800000 */
[----:B------:R-:W1:Y:S01]  /*1740*/  LDCU UR13, c[0x0][0x38c] ;  /* 0x00007180ff0d77ac */ /* 0x000e620008000800 */
[----:B------:R-:W2:Y:S01]  /*1750*/  LDC R9, c[0x0][0x370] ;  /* 0x0000dc00ff097b82 */ /* 0x000ea20000000800 */
[----:B------:R-:W-:Y:S01]  /*1760*/  PLOP3.LUT P1, PT, PT, PT, UP2, 0x80, 0x8 ;  /* 0x000000000008781c */ /* 0x000fe20003f2f028 */
[----:B------:R-:W-:Y:S01]  /*1770*/  IMAD.MOV.U32 R15, RZ, RZ, 0x1 ;  /* 0x00000001ff0f7424 */ /* 0x000fe200078e00ff */
[----:B------:R-:W-:Y:S01]  /*1780*/  ISETP.EQ.OR P4, PT, R2, RZ, P5 ;  /* 0x000000ff0200720c */ /* 0x000fe20002f82670 */
[----:B------:R-:W-:Y:S01]  /*1790*/  IMAD.MOV.U32 R14, RZ, RZ, RZ ;  /* 0x000000ffff0e7224 */ /* 0x000fe200078e00ff */
[----:B------:R-:W-:Y:S02]  /*17a0*/  PLOP3.LUT P1, PT, P1, PT, PT, 0x8, 0x80 ;  /* 0x000000000080781c */ /* 0x000fe40000f2e170 */
[----:B------:R-:W-:Y:S01]  /*17b0*/  CS2R R12, SRZ ;  /* 0x00000000000c7805 */ /* 0x000fe2000001ff00 */
[----:B------:R-:W-:Y:S01]  /*17c0*/  IMAD.MOV.U32 R10, RZ, RZ, 0x1 ;  /* 0x00000001ff0a7424 */ /* 0x000fe200078e00ff */
[----:B------:R-:W4:Y:S01]  /*17d0*/  LDC R0, c[0x0][0x374] ;  /* 0x0000dd00ff007b82 */ /* 0x000f220000000800 */
[----:B------:R-:W2:Y:S01]  /*17e0*/  LDCU.64 UR22, c[0x0][0x348] ;  /* 0x00006900ff1677ac */ /* 0x000ea20008000a00 */
[----:B------:R-:W-:Y:S01]  /*17f0*/  UMOV UR6, URZ ;  /* 0x000000ff00067c82 */ /* 0x000fe20008000000 */
[----:B-1----:R-:W-:-:S04]  /*1800*/  UIADD3 UR5, UPT, UPT, UR13, 0x1f, URZ ;  /* 0x0000001f0d057890 */ /* 0x002fc8000fffe0ff */
[----:B------:R-:W-:-:S04]  /*1810*/  USHF.R.S32.HI UR4, URZ, 0x1f, UR5 ;  /* 0x0000001fff047899 */ /* 0x000fc80008011405 */
[----:B------:R-:W-:-:S04]  /*1820*/  ULEA.HI UR4, UR4, UR5, URZ, 0x5 ;  /* 0x0000000504047291 */ /* 0x000fc8000f8f28ff */
[----:B------:R-:W-:Y:S02]  /*1830*/  USHF.R.S32.HI UR15, URZ, 0x5, UR4 ;  /* 0x00000005ff0f7899 */ /* 0x000fe40008011404 */
[----:B------:R-:W-:Y:S02]  /*1840*/  UIADD3 UR4, UPT, UPT, UR13, -0x1, URZ ;  /* 0xffffffff0d047890 */ /* 0x000fe4000fffe0ff */
[----:B------:R-:W-:Y:S02]  /*1850*/  UISETP.LT.U32.AND UP0, UPT, UR15, 0x22, UPT ;  /* 0x000000220f00788c */ /* 0x000fe4000bf01070 */
[----:B------:R-:W-:Y:S02]  /*1860*/  UISETP.GE.U32.AND UP1, UPT, UR4, -0x3f, UPT ;  /* 0xffffffc10400788c */ /* 0x000fe4000bf26070 */
[----:B------:R-:W-:Y:S02]  /*1870*/  USEL UR14, UR15, 0x22, UP0 ;  /* 0x000000220f0e7887 */ /* 0x000fe40008000000 */
[----:B------:R-:W-:-:S02]  /*1880*/  UIADD3 UR13, UPT, UPT, UR13, 0x3e, URZ ;  /* 0x0000003e0d0d7890 */ /* 0x000fc4000fffe0ff */
[----:B------:R-:W-:Y:S02]  /*1890*/  UIADD3 UR5, UPT, UPT, UR14, -0x1, URZ ;  /* 0xffffffff0e057890 */ /* 0x000fe4000fffe0ff */
[----:B------:R-:W-:-:S03]  /*18a0*/  UIADD3 UR7, UPT, UPT, UR15, -UR14, URZ ;  /* 0x8000000e0f077290 */ /* 0x000fc6000fffe0ff */
[----:B------:R-:W-:-:S04]  /*18b0*/  @UP1 UIADD3 UR5, UPT, UPT, UR14, URZ, URZ ;  /* 0x000000ff0e051290 */ /* 0x000fc8000fffe0ff */
[----:B--2---:R-:W-:-:S12]  /*18c0*/  UIADD3 UR5, UPT, UPT, UR5, 0x1, URZ ;  /* 0x0000000105057890 */ /* 0x004fd8000fffe0ff */
.L_x_36:
[----:B------:R-:W-:Y:S01]  /*18d0*/  UISETP.NE.AND UP0, UPT, UR37, URZ, UPT ;  /* 0x000000ff2500728c */ /* 0x000fe2000bf05270 */
[----:B------:R-:W1:Y:S08]  /*18e0*/  S2UR UR37, SR_CgaCtaId ;  /* 0x00000000002579c3 */ /* 0x000e700000008800 */
[----:B------:R-:W-:Y:S05]  /*18f0*/  BRA.U UP0, `(.L_x_19) ;  /* 0x0000000100347547 */ /* 0x000fea000b800000 */
[----:B------:R-:W2:Y:S01]  /*1900*/  S2R R2, SR_CgaCtaId ;  /* 0x0000000000027919 */ /* 0x000ea20000008800 */
[----:B------:R-:W-:-:S04]  /*1910*/  MOV R3, 0x400 ;  /* 0x0000040000037802 */ /* 0x000fc80000000f00 */
[----:B--2---:R-:W-:Y:S02]  /*1920*/  LEA R3, R2, R3, 0x18 ;  /* 0x0000000302037211 */ /* 0x004fe400078ec0ff */
[----:B------:R-:W-:-:S03]  /*1930*/  SHF.L.U32 R2, R10, 0x1f, RZ ;  /* 0x0000001f0a027819 */ /* 0x000fc600000006ff */
[----:B------:R-:W-:-:S04]  /*1940*/  IMAD R3, R12, 0x8, R3 ;  /* 0x000000080c037824 */ /* 0x000fc800078e0203 */
[----:B------:R-:W2:Y:S02]  /*1950*/  SYNCS.PHASECHK.TRANS64.TRYWAIT P0, [R3+URZ+0x2b0], R2 ;  /* 0x0002b002030075a7 */ /* 0x000ea400080011ff */
[----:B--2---:R-:W-:Y:S05]  /*1960*/  @!P0 BRA `(.L_x_20) ;  /* 0x0000006000d48947 */ /* 0x004fea0003800000 */
.L_x_126:
[----:B------:R-:W-:Y:S01]  /*1970*/  VIADD R12, R12, 0x1 ;  /* 0x000000010c0c7836 */ /* 0x000fe20000000000 */
[----:B------:R2:W-:Y:S04]  /*1980*/  SYNCS.ARRIVE.TRANS64.A1T0 RZ, [R3+URZ+0x2a0], RZ ;  /* 0x0002a0ff03ff79a7 */ /* 0x0005e800081000ff */
[----:B------:R-:W-:-:S04]  /*1990*/  ISETP.NE.AND P0, PT, R12, 0x2, PT ;  /* 0x000000020c00780c */ /* 0x000fc80003f05270 */
[----:B------:R-:W-:Y:S02]  /*19a0*/  SEL R12, R12, RZ, P0 ;  /* 0x000000ff0c0c7207 */ /* 0x000fe40000000000 */
[----:B--2---:R-:W-:-:S04]  /*19b0*/  SEL R3, RZ, 0x1, P0 ;  /* 0x00000001ff037807 */ /* 0x004fc80000000000 */
[----:B------:R-:W-:-:S07]  /*19c0*/  LOP3.LUT R10, R10, R3, RZ, 0x3c, !PT ;  /* 0x000000030a0a7212 */ /* 0x000fce00078e3cff */
.L_x_19:
[----:B------:R-:W-:Y:S01]  /*19d0*/  UMOV UR4, 0x400 ;  /* 0x0000040000047882 */ /* 0x000fe20000000000 */
[----:B------:R-:W-:Y:S01]  /*19e0*/  SHF.L.U32 R2, R15, 0x1f, RZ ;  /* 0x0000001f0f027819 */ /* 0x000fe200000006ff */
[----:B-1----:R-:W-:Y:S01]  /*19f0*/  ULEA UR4, UR37, UR4, 0x18 ;  /* 0x0000000425047291 */ /* 0x002fe2000f8ec0ff */
[----:B------:R-:W-:Y:S01]  /*1a00*/  R2UR UR34, R165 ;  /* 0x00000000a52272ca */ /* 0x000fe200000e0000 */
[----:B------:R-:W-:Y:S01]  /*1a10*/  UISETP.GE.U32.AND UP0, UPT, UR13, 0x3f, UPT ;  /* 0x0000003f0d00788c */ /* 0x000fe2000bf06070 */
[----:B------:R-:W-:Y:S01]  /*1a20*/  R2UR UR10, R155 ;  /* 0x000000009b0a72ca */ /* 0x000fe200000e0000 */
[----:B------:R-:W-:Y:S01]  /*1a30*/  ULEA UR8, UR6, UR4, 0x3 ;  /* 0x0000000406087291 */ /* 0x000fe2000f8e18ff */
[----:B------:R-:W-:-:S08]  /*1a40*/  UMOV UR24, URZ ;  /* 0x000000ff00187c82 */ /* 0x000fd00008000000 */
[----:B------:R1:W2:Y:S01]  /*1a50*/  SYNCS.PHASECHK.TRANS64.TRYWAIT P0, [UR8+0x110], R2 ;  /* 0x00011002ff0075a7 */ /* 0x0002a20008001108 */
[----:B------:R-:W-:Y:S02]  /*1a60*/  USHF.L.U32 UR34, UR34, 0x7, URZ ;  /* 0x0000000722227899 */ /* 0x000fe400080006ff */
[----:B------:R-:W-:Y:S01]  /*1a70*/  USHF.L.U32 UR10, UR10, 0x6, URZ ;  /* 0x000000060a0a7899 */ /* 0x000fe200080006ff */
[----:B------:R-:W-:Y:S11]  /*1a80*/  BRA.U !UP0, `(.L_x_21) ;  /* 0x0000000108a87547 */ /* 0x000ff6000b800000 */
[----:B------:R-:W-:Y:S01]  /*1a90*/  UMOV UR16, URZ ;  /* 0x000000ff00107c82 */ /* 0x000fe20008000000 */
[----:B------:R-:W-:-:S05]  /*1aa0*/  UMOV UR17, UR6 ;  /* 0x0000000600117c82 */ /* 0x000fca0008000000 */
.L_x_26:
[----:B-1----:R-:W-:Y:S01]  /*1ab0*/  ULEA UR33, UR17, UR4, 0x3 ;  /* 0x0000000411217291 */ /* 0x002fe2000f8e18ff */
[----:B--2---:R-:W-:Y:S01]  /*1ac0*/  @!P5 MOV R3, 0x1800 ;  /* 0x000018000003d802 */ /* 0x004fe20000000f00 */
[----:B--2---:R-:W-:Y:S10]  /*1ad0*/  @P0 BRA `(.L_x_22) ;  /* 0x00000000000c0947 */ /* 0x004ff40003800000 */
[----:B------:R-:W-:-:S04]  /*1ae0*/  SHF.L.U32 R5, R15, 0x1f, RZ ;  /* 0x0000001f0f057819 */ /* 0x000fc800000006ff */
[----:B------:R-:W2:Y:S02]  /*1af0*/  SYNCS.PHASECHK.TRANS64.TRYWAIT P0, [UR33+0x110], R5 ;  /* 0x00011005ff0075a7 */ /* 0x000ea40008001121 */
[----:B--2---:R-:W-:Y:S05]  /*1b00*/  @!P0 BRA `(.L_x_23) ;  /* 0x0000006000808947 */ /* 0x004fea0003800000 */
.L_x_22:
[----:B------:R2:W-:Y:S01]  /*1b10*/  @!P5 SYNCS.ARRIVE.TRANS64 RZ, [UR33], R3 ;  /* 0x00000003ffffd9a7 */ /* 0x0005e20008000021 */
[----:B------:R-:W-:Y:S04]  /*1b20*/  BSSY.RECONVERGENT B0, `(.L_x_24) ;  /* 0x0000003000007945 */ /* 0x000fe80003800200 */
[----:B------:R-:W-:Y:S05]  /*1b30*/  @P4 BRA `(.L_x_25) ;  /* 0x0000000000044947 */ /* 0x000fea0003800000 */
[----:B------:R-:W-:Y:S05]  /*1b40*/  BPT.TRAP 0x1 ;  /* 0x000000040000795c */ /* 0x000fea0000300000 */
.L_x_25:
[----:B------:R-:W-:Y:S05]  /*1b50*/  BSYNC.RECONVERGENT B0 ;  /* 0x0000000000007941 */ /* 0x000fea0003800200 */
.L_x_24:
[----:B------:R-:W-:Y:S02]  /*1b60*/  UIADD3 UR6, UPT, UPT, UR17, 0x1, URZ ;  /* 0x0000000111067890 */ /* 0x000fe4000fffe0ff */
[----:B------:R-:W-:Y:S02]  /*1b70*/  ULEA UR32, UR17, UR4, 0xc ;  /* 0x0000000411207291 */ /* 0x000fe4000f8e60ff */
[----:B------:R-:W-:Y:S02]  /*1b80*/  UISETP.NE.AND UP0, UPT, UR6, 0x22, UPT ;  /* 0x000000220600788c */ /* 0x000fe4000bf05270 */
[----:B------:R-:W-:Y:S02]  /*1b90*/  UIADD3 UR26, UP1, UPT, UR22, 0x80, URZ ;  /* 0x00000080161a7890 */ /* 0x000fe4000ff3e0ff */
[----:B------:R-:W-:Y:S02]  /*1ba0*/  USEL UR9, URZ, 0x1, UP0 ;  /* 0x00000001ff097887 */ /* 0x000fe40008000000 */
[----:B------:R-:W-:-:S02]  /*1bb0*/  USEL UR6, UR6, URZ, UP0 ;  /* 0x000000ff06067287 */ /* 0x000fc40008000000 */
[----:B------:R-:W-:Y:S02]  /*1bc0*/  UIADD3 UR20, UP0, UPT, UR22, 0x180, URZ ;  /* 0x0000018016147890 */ /* 0x000fe4000ff1e0ff */
[----:B------:R-:W-:Y:S01]  /*1bd0*/  ULEA UR8, UR6, UR4, 0x3 ;  /* 0x0000000406087291 */ /* 0x000fe2000f8e18ff */
[----:B------:R-:W-:Y:S01]  /*1be0*/  LOP3.LUT R15, R15, UR9, RZ, 0x3c, !PT ;  /* 0x000000090f0f7c12 */ /* 0x000fe2000f8e3cff */
[----:B------:R-:W-:Y:S02]  /*1bf0*/  USHF.L.U32 UR35, UR16, 0x5, URZ ;  /* 0x0000000510237899 */ /* 0x000fe400080006ff */
[----:B------:R-:W-:Y:S01]  /*1c00*/  UIADD3.X UR27, UPT, UPT, URZ, UR23, URZ, UP1, !UPT ;  /* 0x00000017ff1b7290 */ /* 0x000fe20008ffe4ff */
[----:B-1----:R-:W-:Y:S01]  /*1c10*/  SHF.L.U32 R2, R15, 0x1f, RZ ;  /* 0x0000001f0f027819 */ /* 0x002fe200000006ff */
[----:B------:R-:W-:Y:S02]  /*1c20*/  UIADD3 UR32, UPT, UPT, UR32, 0x4600, URZ ;  /* 0x0000460020207890 */ /* 0x000fe4000fffe0ff */
[----:B------:R-:W-:Y:S01]  /*1c30*/  UIADD3.X UR21, UPT, UPT, URZ, UR23, URZ, UP0, !UPT ;  /* 0x00000017ff157290 */ /* 0x000fe200087fe4ff */
[----:B------:R1:W1:Y:S01]  /*1c40*/  SYNCS.PHASECHK.TRANS64.TRYWAIT P0, [UR8+0x110], R2 ;  /* 0x00011002ff0075a7 */ /* 0x0002620008001108 */
[----:B------:R-:W-:Y:S01]  /*1c50*/  ULEA UR8, UR17, UR4, 0xb ;  /* 0x0000000411087291 */ /* 0x000fe2000f8e58ff */
[----:B------:R-:W-:Y:S01]  /*1c60*/  UMOV UR18, 0x0 ;  /* 0x0000000000127882 */ /* 0x000fe20000000000 */
[----:B------:R-:W-:-:S02]  /*1c70*/  UMOV UR19, 0x10000000 ;  /* 0x1000000000137882 */ /* 0x000fc40000000000 */
[----:B------:R-:W-:Y:S01]  /*1c80*/  UIADD3 UR8, UPT, UPT, UR8, 0x26600, URZ ;  /* 0x0002660008087890 */ /* 0x000fe2000fffe0ff */
[----:B------:R1:W-:Y:S01]  /*1c90*/  UTMALDG.3D [UR32], [UR26], desc[UR18] ;  /* 0x000012201a0075b4 */ /* 0x0003e20008011000 */
[----:B------:R-:W-:Y:S01]  /*1ca0*/  UMOV UR12, UR36 ;  /* 0x00000024000c7c82 */ /* 0x000fe20008000000 */
[----:B------:R-:W-:Y:S01]  /*1cb0*/  UMOV UR9, UR33 ;  /* 0x0000002100097c82 */ /* 0x000fe20008000000 */
[----:B------:R-:W-:Y:S01]  /*1cc0*/  UMOV UR11, UR35 ;  /* 0x00000023000b7c82 */ /* 0x000fe20008000000 */
[----:B------:R-:W-:Y:S01]  /*1cd0*/  UIADD3 UR16, UPT, UPT, UR16, 0x1, URZ ;  /* 0x0000000110107890 */ /* 0x000fe2000fffe0ff */
[----:B------:R-:W-:Y:S01]  /*1ce0*/  UMOV UR24, UR5 ;  /* 0x0000000500187c82 */ /* 0x000fe20008000000 */
[----:B------:R-:W-:Y:S02]  /*1cf0*/  UMOV UR17, UR6 ;  /* 0x0000000600117c82 */ /* 0x000fe40008000000 */
[----:B------:R1:W-:Y:S01]  /*1d00*/  UTMALDG.3D [UR8], [UR20], desc[UR18] ;  /* 0x00001208140075b4 */ /* 0x0003e20008011000 */
[----:B------:R-:W-:-:S09]  /*1d10*/  UISETP.NE.AND UP0, UPT, UR16, UR5, UPT ;  /* 0x000000051000728c */ /* 0x000fd2000bf05270 */
[----:B------:R-:W-:Y:S05]  /*1d20*/  BRA.U UP0, `(.L_x_26) ;  /* 0xfffffffd00607547 */ /* 0x000fea000b83ffff */
.L_x_21:
[----:B-1----:R-:W-:Y:S01]  /*1d30*/  ULEA UR8, UR6, UR4, 0x3 ;  /* 0x0000000406087291 */ /* 0x002fe2000f8e18ff */
[----:B------:R-:W-:Y:S01]  /*1d40*/  SHF.L.U32 R2, R15, 0x1f, RZ ;  /* 0x0000001f0f027819 */ /* 0x000fe200000006ff */
[----:B------:R-:W-:Y:S01]  /*1d50*/  @!P1 SYNCS.ARRIVE.TRANS64.A1T0 RZ, [UR4+0x238], RZ ;  /* 0x000238ffffff99a7 */ /* 0x000fe20008100004 */
[----:B------:R-:W-:-:S06]  /*1d60*/  UISETP.GT.AND UP0, UPT, UR15, UR14, UPT ;  /* 0x0000000e0f00728c */ /* 0x000fcc000bf04270 */
[----:B--2---:R1:W2:Y:S03]  /*1d70*/  SYNCS.PHASECHK.TRANS64.TRYWAIT P0, [UR8+0x110], R2 ;  /* 0x00011002ff0075a7 */ /* 0x0042a60008001108 */
[----:B------:R-:W-:Y:S05]  /*1d80*/  BRA.U !UP0, `(.L_x_27) ;  /* 0x0000000108ac7547 */ /* 0x000fea000b800000 */
[----:B------:R-:W-:Y:S01]  /*1d90*/  UIADD3 UR21, UPT, UPT, UR7, UR24, URZ ;  /* 0x0000001807157290 */ /* 0x000fe2000fffe0ff */
[----:B------:R-:W-:-:S11]  /*1da0*/  UMOV UR25, UR6 ;  /* 0x0000000600197c82 */ /* 0x000fd60008000000 */
.L_x_32:
[----:B-1----:R-:W-:Y:S01]  /*1db0*/  ULEA UR17, UR25, UR4, 0x3 ;  /* 0x0000000419117291 */ /* 0x002fe2000f8e18ff */
[----:B--2---:R-:W-:Y:S01]  /*1dc0*/  @!P5 MOV R3, 0x1800 ;  /* 0x000018000003d802 */ /* 0x004fe20000000f00 */
[----:B--2---:R-:W-:Y:S10]  /*1dd0*/  @P0 BRA `(.L_x_28) ;  /* 0x00000000000c0947 */ /* 0x004ff40003800000 */
[----:B------:R-:W-:-:S04]  /*1de0*/  SHF.L.U32 R5, R15, 0x1f, RZ ;  /* 0x0000001f0f057819 */ /* 0x000fc800000006ff */
[----:B------:R-:W2:Y:S02]  /*1df0*/  SYNCS.PHASECHK.TRANS64.TRYWAIT P0, [UR17+0x110], R5 ;  /* 0x00011005ff0075a7 */ /* 0x000ea40008001111 */
[----:B--2---:R-:W-:Y:S05]  /*1e00*/  @!P0 BRA `(.L_x_29) ;  /* 0x0000005c00d88947 */ /* 0x004fea0003800000 */
.L_x_28:
[----:B------:R2:W-:Y:S01]  /*1e10*/  @!P5 SYNCS.ARRIVE.TRANS64 RZ, [UR17], R3 ;  /* 0x00000003ffffd9a7 */ /* 0x0005e20008000011 */
[----:B------:R-:W-:Y:S04]  /*1e20*/  BSSY.RECONVERGENT B0, `(.L_x_30) ;  /* 0x0000003000007945 */ /* 0x000fe80003800200 */
[----:B------:R-:W-:Y:S05]  /*1e30*/  @P4 BRA `(.L_x_31) ;  /* 0x0000000000044947 */ /* 0x000fea0003800000 */
[----:B------:R-:W-:Y:S05]  /*1e40*/  BPT.TRAP 0x1 ;  /* 0x000000040000795c */ /* 0x000fea0000300000 */
.L_x_31:
[----:B------:R-:W-:Y:S05]  /*1e50*/  BSYNC.RECONVERGENT B0 ;  /* 0x0000000000007941 */ /* 0x000fea0003800200 */
.L_x_30:
        /* <DEDUP_REMOVED lines=10> */
[----:B------:R-:W-:Y:S01]  /*1f00*/  UIADD3 UR16, UPT, UPT, UR16, 0x4600, URZ ;  /* 0x0000460010107890 */ /* 0x000fe2000fffe0ff */
[----:B-1----:R-:W-:Y:S01]  /*1f10*/  SHF.L.U32 R2, R15, 0x1f, RZ ;  /* 0x0000001f0f027819 */ /* 0x002fe200000006ff */
[----:B------:R-:W-:Y:S02]  /*1f20*/  UIADD3.X UR31, UPT, UPT, URZ, UR23, URZ, UP1, !UPT ;  /* 0x00000017ff1f7290 */ /* 0x000fe40008ffe4ff */
[----:B------:R-:W-:Y:S01]  /*1f30*/  UIADD3.X UR29, UPT, UPT, URZ, UR23, URZ, UP0, !UPT ;  /* 0x00000017ff1d7290 */ /* 0x000fe200087fe4ff */
[----:B------:R1:W1:Y:S01]  /*1f40*/  SYNCS.PHASECHK.TRANS64.TRYWAIT P0, [UR8+0x110], R2 ;  /* 0x00011002ff0075a7 */ /* 0x0002620008001108 */
[----:B------:R-:W-:Y:S01]  /*1f50*/  ULEA UR8, UR25, UR4, 0xb ;  /* 0x0000000419087291 */ /* 0x000fe2000f8e58ff */
[----:B------:R-:W-:Y:S01]  /*1f60*/  UMOV UR26, 0x0 ;  /* 0x00000000001a7882 */ /* 0x000fe20000000000 */
[----:B------:R-:W-:-:S02]  /*1f70*/  UMOV UR27, 0x10000000 ;  /* 0x10000000001b7882 */ /* 0x000fc40000000000 */
[----:B------:R-:W-:Y:S01]  /*1f80*/  UIADD3 UR8, UPT, UPT, UR8, 0x26600, URZ ;  /* 0x0002660008087890 */ /* 0x000fe2000fffe0ff */
[----:B------:R-:W-:Y:S01]  /*1f90*/  UMOV UR18, UR34 ;  /* 0x0000002200127c82 */ /* 0x000fe20008000000 */
[----:B------:R-:W-:Y:S01]  /*1fa0*/  UMOV UR20, UR36 ;  /* 0x0000002400147c82 */ /* 0x000fe20008000000 */
[----:B------:R-:W-:Y:S01]  /*1fb0*/  UMOV UR12, UR36 ;  /* 0x00000024000c7c82 */ /* 0x000fe20008000000 */
[----:B------:R-:W-:Y:S01]  /*1fc0*/  UMOV UR9, UR17 ;  /* 0x0000001100097c82 */ /* 0x000fe20008000000 */
[----:B------:R-:W-:Y:S01]  /*1fd0*/  UMOV UR11, UR19 ;  /* 0x00000013000b7c82 */ /* 0x000fe20008000000 */
[----:B------:R1:W-:Y:S01]  /*1fe0*/  UTMALDG.3D [UR16], [UR30], desc[UR26] ;  /* 0x00001a101e0075b4 */ /* 0x0003e20008011000 */
[----:B------:R-:W-:Y:S01]  /*1ff0*/  UIADD3 UR24, UPT, UPT, UR24, 0x1, URZ ;  /* 0x0000000118187890 */ /* 0x000fe2000fffe0ff */
[----:B------:R-:W-:-:S03]  /*2000*/  UMOV UR25, UR6 ;  /* 0x0000000600197c82 */ /* 0x000fc60008000000 */
[----:B------:R-:W-:Y:S01]  /*2010*/  UISETP.NE.AND UP0, UPT, UR24, UR21, UPT ;  /* 0x000000151800728c */ /* 0x000fe2000bf05270 */
[----:B------:R1:W-:Y:S08]  /*2020*/  UTMALDG.3D [UR8], [UR28], desc[UR26] ;  /* 0x00001a081c0075b4 */ /* 0x0003f00008011000 */
[----:B------:R-:W-:Y:S05]  /*2030*/  BRA.U UP0, `(.L_x_32) ;  /* 0xfffffffd005c7547 */ /* 0x000fea000b83ffff */
.L_x_27:
[C---:B-1----:R-:W-:Y:S01]  /*2040*/  LEA R2, R14.reuse, UR4, 0x3 ;  /* 0x000000040e027c11 */ /* 0x042fe2000f8e18ff */
[----:B------:R-:W-:Y:S01]  /*2050*/  NOP ;  /* 0x0000000000007918 */ /* 0x000fe20000000000 */
[----:B--2---:R-:W-:Y:S02]  /*2060*/  SHF.L.U32 R3, R13, 0x1f, RZ ;  /* 0x0000001f0d037819 */ /* 0x004fe400000006ff */
[----:B------:R-:W-:Y:S02]  /*2070*/  LEA R4, R14, UR4, 0x4 ;  /* 0x000000040e047c11 */ /* 0x000fe4000f8e20ff */
[----:B------:R-:W1:Y:S02]  /*2080*/  SYNCS.PHASECHK.TRANS64.TRYWAIT P0, [R2+URZ+0x240], R3 ;  /* 0x00024003020075a7 */ /* 0x000e6400080011ff */
[----:B-1----:R-:W-:Y:S05]  /*2090*/  @!P0 BRA `(.L_x_33) ;  /* 0x0000005c004c8947 */ /* 0x002fea0003800000 */
.L_x_129:
[----:B------:R-:W2:Y:S01]  /*20a0*/  LDS.128 R4, [R4+0x2d0] ;  /* 0x0002d00004047984 */ /* 0x000ea20000000c00 */
[----:B---3--:R-:W-:Y:S01]  /*20b0*/  ISETP.GE.AND P0, PT, R72, 0x1, PT ;  /* 0x000000014800780c */ /* 0x008fe20003f06270 */
[----:B-1----:R-:W-:Y:S01]  /*20c0*/  VIADD R2, R2, 0x250 ;  /* 0x0000025002027836 */ /* 0x002fe20000000000 */
[----:B------:R-:W-:Y:S01]  /*20d0*/  @!PT LDS RZ, [RZ] ;  /* 0x00000000fffff984 */ /* 0x000fe20000000800 */
[----:B------:R-:W-:Y:S01]  /*20e0*/  @!PT LDS RZ, [RZ] ;  /* 0x00000000fffff984 */ /* 0x000fe20000000800 */
[----:B------:R-:W-:Y:S01]  /*20f0*/  @!PT LDS RZ, [RZ] ;  /* 0x00000000fffff984 */ /* 0x000fe20000000800 */
[----:B------:R-:W-:Y:S01]  /*2100*/  @!PT LDS RZ, [RZ] ;  /* 0x00000000fffff984 */ /* 0x000fe20000000800 */
[----:B------:R1:W-:Y:S06]  /*2110*/  MEMBAR.ALL.CTA ;  /* 0x0000000000007992 */ /* 0x0003ec0000008000 */
[----:B-1----:R-:W1:Y:S01]  /*2120*/  FENCE.VIEW.ASYNC.S ;  /* 0x00000000000073c6 */ /* 0x002e620000000000 */
[----:B------:R-:W-:-:S04]  /*2130*/  PRMT R2, RZ, 0x654, R2 ;  /* 0x00000654ff027816 */ /* 0x000fc80000000002 */
[----:B-1----:R1:W-:Y:S01]  /*2140*/  SYNCS.ARRIVE.TRANS64.RED.A1T0 RZ, [R2+URZ], RZ ;  /* 0x000000ff02ff79a7 */ /* 0x0023e200081004ff */
[----:B--2---:R-:W-:-:S13]  /*2150*/  LOP3.LUT P2, RZ, R6, 0x1, RZ, 0xc0, !PT ;  /* 0x0000000106ff7812 */ /* 0x004fda000784c0ff */
[----:B------:R-:W-:Y:S01]  /*2160*/  @P2 SHF.R.U32.HI R3, RZ, 0x10, R5 ;  /* 0x00000010ff032819 */ /* 0x000fe20000011605 */
[----:B------:R-:W-:Y:S01]  /*2170*/  VOTEU.ANY UP0, P2 ;  /* 0x0000000000ff7886 */ /* 0x000fe20001000100 */
[----:B------:R-:W-:Y:S02]  /*2180*/  @P2 MOV R11, R4 ;  /* 0x00000004000b2202 */ /* 0x000fe40000000f00 */
[----:B------:R-:W-:Y:S02]  /*2190*/  @P2 R2UR.BROADCAST UR8, R3 ;  /* 0x00000000030822ca */ /* 0x000fe400008e0000 */
[----:B------:R-:W-:-:S11]  /*21a0*/  @P2 LOP3.LUT R8, R5, 0xffff, RZ, 0xc0, !PT ;  /* 0x0000ffff05082812 */ /* 0x000fd600078ec0ff */
[----:B------:R-:W-:Y:S01]  /*21b0*/  @UP0 UMOV UR36, UR8 ;  /* 0x0000000800240c82 */ /* 0x000fe20008000000 */
[----:B-1----:R-:W-:Y:S05]  /*21c0*/  @!P0 BRA `(.L_x_34) ;  /* 0x0000000000b88947 */ /* 0x002fea0003800000 */
[----:B------:R-:W4:Y:S01]  /*21d0*/  LDC.64 R4, c[0x0][0xb18] ;  /* 0x0002c600ff047b82 */ /* 0x000f220000000a00 */
[----:B------:R-:W-:-:S07]  /*21e0*/  ISETP.NE.AND P3, PT, R72, 0x1, PT ;  /* 0x000000014800780c */ /* 0x000fce0003f65270 */
[----:B------:R-:W1:Y:S08]  /*21f0*/  LDC.64 R6, c[0x0][0xb10] ;  /* 0x0002c400ff067b82 */ /* 0x000e700000000a00 */
[----:B------:R-:W2:Y:S08]  /*2200*/  LDC R16, c[0x0][0xb20] ;  /* 0x0002c800ff107b82 */ /* 0x000eb00000000800 */
[----:B------:R-:W3:Y:S01]  /*2210*/  LDC R18, c[0x0][0xb0c] ;  /* 0x0002c300ff127b82 */ /* 0x000ee20000000800 */
[----:B----4-:R-:W-:Y:S01]  /*2220*/  IMAD.HI.U32 R17, R0, R5, RZ ;  /* 0x0000000500117227 */ /* 0x010fe200078e00ff */
[----:B------:R-:W-:-:S03]  /*2230*/  ISETP.NE.AND P0, PT, R4, 0x1, PT ;  /* 0x000000010400780c */ /* 0x000fc60003f05270 */
[----:B------:R-:W-:-:S03]  /*2240*/  IMAD.HI.U32 R5, R8, R5, RZ ;  /* 0x0000000508057227 */ /* 0x000fc600078e00ff */
[----:B------:R-:W4:Y:S01]  /*2250*/  LDC.64 R2, c[0x0][0xb28] ;  /* 0x0002ca00ff027b82 */ /* 0x000f220000000a00 */
[----:B-1----:R-:W-:-:S04]  /*2260*/  IMAD.HI.U32 R20, R9, R6, RZ ;  /* 0x0000000609147227 */ /* 0x002fc800078e00ff */
[----:B------:R-:W-:Y:S01]  /*2270*/  IMAD.HI.U32 R22, R11, R6, RZ ;  /* 0x000000060b167227 */ /* 0x000fe200078e00ff */
[----:B------:R-:W-:Y:S02]  /*2280*/  SHF.R.U32.HI R20, RZ, R7, R20 ;  /* 0x00000007ff147219 */ /* 0x000fe40000011614 */
[-C--:B--2---:R-:W-:Y:S02]  /*2290*/  SHF.R.U32.HI R17, RZ, R16.reuse, R17 ;  /* 0x00000010ff117219 */ /* 0x084fe40000011611 */
[----:B------:R-:W-:Y:S02]  /*22a0*/  SHF.R.U32.HI R5, RZ, R16, R5 ;  /* 0x00000010ff057219 */ /* 0x000fe40000011605 */
[----:B------:R-:W-:Y:S02]  /*22b0*/  SEL R17, R0, R17, !P0 ;  /* 0x0000001100117207 */ /* 0x000fe40004000000 */
[----:B------:R-:W-:Y:S02]  /*22c0*/  SHF.R.U32.HI R22, RZ, R7, R22 ;  /* 0x00000007ff167219 */ /* 0x000fe40000011616 */
[----:B---3--:R-:W-:-:S02]  /*22d0*/  ISETP.NE.AND P1, PT, R18, 0x1, PT ;  /* 0x000000011200780c */ /* 0x008fc40003f25270 */
[----:B------:R-:W-:Y:S02]  /*22e0*/  SEL R5, R8, R5, !P0 ;  /* 0x0000000508057207 */ /* 0x000fe40004000000 */
[----:B------:R-:W-:Y:S02]  /*22f0*/  SEL R19, R9, R20, !P1 ;  /* 0x0000001409137207 */ /* 0x000fe40004800000 */
[----:B------:R-:W-:Y:S01]  /*2300*/  SEL R7, R11, R22, !P1 ;  /* 0x000000160b077207 */ /* 0x000fe20004800000 */
[----:B----4-:R-:W-:-:S04]  /*2310*/  IMAD.HI.U32 R20, R17, R2, RZ ;  /* 0x0000000211147227 */ /* 0x010fc800078e00ff */
[----:B------:R-:W-:Y:S01]  /*2320*/  IMAD.HI.U32 R6, R19, R2, RZ ;  /* 0x0000000213067227 */ /* 0x000fe200078e00ff */
[----:B------:R-:W-:-:S04]  /*2330*/  @P3 SHF.R.U32.HI R17, RZ, R3, R20 ;  /* 0x00000003ff113219 */ /* 0x000fc80000011614 */
[----:B------:R-:W-:Y:S01]  /*2340*/  @P3 SHF.R.U32.HI R19, RZ, R3, R6 ;  /* 0x00000003ff133219 */ /* 0x000fe20000011606 */
[----:B------:R-:W-:-:S04]  /*2350*/  IMAD R17, R72, R17, RZ ;  /* 0x0000001148117224 */ /* 0x000fc800078e02ff */
[----:B------:R-:W-:Y:S01]  /*2360*/  IMAD R6, R72, R19, RZ ;  /* 0x0000001348067224 */ /* 0x000fe200078e02ff */
[C---:B------:R-:W-:Y:S02]  /*2370*/  ISETP.GE.AND P0, PT, R5.reuse, R17, PT ;  /* 0x000000110500720c */ /* 0x040fe40003f06270 */
[----:B------:R-:W-:Y:S02]  /*2380*/  IADD3 R17, PT, PT, -R5, RZ, RZ ;  /* 0x000000ff05117210 */ /* 0x000fe40007ffe1ff */
[----:B------:R-:W-:Y:S01]  /*2390*/  ISETP.GE.OR P0, PT, R7, R6, P0 ;  /* 0x000000060700720c */ /* 0x000fe20000706670 */
[----:B------:R-:W-:-:S04]  /*23a0*/  IMAD.HI.U32 R6, R5, R2, RZ ;  /* 0x0000000205067227 */ /* 0x000fc800078e00ff */
[----:B------:R-:W-:Y:S01]  /*23b0*/  IMAD R8, R4, R17, R8 ;  /* 0x0000001104087224 */ /* 0x000fe200078e0208 */
[----:B------:R-:W-:-:S04]  /*23c0*/  SHF.R.U32.HI R6, RZ, R3, R6 ;  /* 0x00000003ff067219 */ /* 0x000fc80000011606 */
[----:B------:R-:W-:-:S03]  /*23d0*/  SEL R6, R5, R6, !P3 ;  /* 0x0000000605067207 */ /* 0x000fc60005800000 */
[----:B------:R-:W-:-:S04]  /*23e0*/  @!P0 IMAD.HI.U32 R16, R7, R2, RZ ;  /* 0x0000000207108227 */ /* 0x000fc800078e00ff */
[----:B------:R-:W-:Y:S01]  /*23f0*/  IMAD.MOV R2, RZ, RZ, -R6 ;  /* 0x000000ffff027224 */ /* 0x000fe200078e0a06 */
[----:B------:R-:W-:-:S03]  /*2400*/  @!P0 SHF.R.U32.HI R16, RZ, R3, R16 ;  /* 0x00000003ff108219 */ /* 0x000fc60000011610 */
[----:B------:R-:W-:Y:S01]  /*2410*/  IMAD R2, R72, R2, R5 ;  /* 0x0000000248027224 */ /* 0x000fe200078e0205 */
[----:B------:R-:W-:-:S05]  /*2420*/  @!P0 SEL R3, R7, R16, !P3 ;  /* 0x0000001007038207 */ /* 0x000fca0005800000 */
[--C-:B------:R-:W-:Y:S02]  /*2430*/  @!P0 IMAD.IADD R6, R6, 0x1, -R3.reuse ;  /* 0x0000000106068824 */ /* 0x100fe400078e0a03 */
[----:B------:R-:W-:Y:S01]  /*2440*/  @!P0 IMAD R3, R2, R19, R3 ;  /* 0x0000001302038224 */ /* 0x000fe200078e0203 */
[----:B------:R-:W-:Y:S01]  /*2450*/  IADD3 R2, PT, PT, -R7, RZ, RZ ;  /* 0x000000ff07027210 */ /* 0x000fe20007ffe1ff */
[----:B------:R-:W-:Y:S02]  /*2460*/  @!P0 IMAD R5, R72, R6, R7 ;  /* 0x0000000648058224 */ /* 0x000fe400078e0207 */
[----:B------:R-:W-:Y:S02]  /*2470*/  @!P0 IMAD.MOV.U32 R7, RZ, RZ, R3 ;  /* 0x000000ffff078224 */ /* 0x000fe400078e0003 */
[----:B------:R-:W-:Y:S02]  /*2480*/  IMAD R2, R18, R2, R11 ;  /* 0x0000000212027224 */ /* 0x000fe400078e020b */
[----:B------:R-:W-:-:S02]  /*2490*/  IMAD R8, R5, R4, R8 ;  /* 0x0000000405087224 */ /* 0x000fc400078e0208 */
[----:B------:R-:W-:Y:S02]  /*24a0*/  IMAD R11, R7, R18, R2 ;  /* 0x00000012070b7224 */ /* 0x000fe400078e0202 */
.L_x_34:
[----:B------:R-:W1:Y:S02]  /*24b0*/  LDCU UR8, c[0x0][0xb30] ;  /* 0x00016600ff0877ac */ /* 0x000e640008000800 */
[----:B-1----:R-:W-:-:S09]  /*24c0*/  UISETP.NE.AND UP0, UPT, UR8, 0x1, UPT ;  /* 0x000000010800788c */ /* 0x002fd2000bf05270 */
[----:B------:R-:W-:Y:S05]  /*24d0*/  BRA.U UP0, `(.L_x_35) ;  /* 0x0000000100407547 */ /* 0x000fea000b800000 */
[----:B------:R-:W1:Y:S08]  /*24e0*/  LDC.64 R4, c[0x0][0xb10] ;  /* 0x0002c400ff047b82 */ /* 0x000e700000000a00 */
[----:B------:R-:W2:Y:S08]  /*24f0*/  LDC.64 R2, c[0x0][0xb18] ;  /* 0x0002c600ff027b82 */ /* 0x000eb00000000a00 */
[----:B------:R-:W3:Y:S08]  /*2500*/  LDC R6, c[0x0][0xb20] ;  /* 0x0002c800ff067b82 */ /* 0x000ef00000000800 */
[----:B------:R-:W4:Y:S01]  /*2510*/  LDC R16, c[0x0][0xb0c] ;  /* 0x0002c300ff107b82 */ /* 0x000f220000000800 */
[----:B-1----:R-:W-:-:S05]  /*2520*/  IMAD.HI.U32 R4, R11, R4, RZ ;  /* 0x000000040b047227 */ /* 0x002fca00078e00ff */
[----:B------:R-:W-:Y:S01]  /*2530*/  SHF.R.U32.HI R4, RZ, R5, R4 ;  /* 0x00000005ff047219 */ /* 0x000fe20000011604 */
[----:B--2---:R-:W-:Y:S01]  /*2540*/  IMAD.HI.U32 R3, R8, R3, RZ ;  /* 0x0000000308037227 */ /* 0x004fe200078e00ff */
[----:B------:R-:W-:-:S04]  /*2550*/  ISETP.NE.AND P0, PT, R2, 0x1, PT ;  /* 0x000000010200780c */ /* 0x000fc80003f05270 */
[----:B---3--:R-:W-:-:S04]  /*2560*/  SHF.R.U32.HI R3, RZ, R6, R3 ;  /* 0x00000006ff037219 */ /* 0x008fc80000011603 */
[----:B------:R-:W-:Y:S02]  /*2570*/  SEL R3, R8, R3, !P0 ;  /* 0x0000000308037207 */ /* 0x000fe40004000000 */
[----:B----4-:R-:W-:-:S04]  /*2580*/  ISETP.NE.AND P1, PT, R16, 0x1, PT ;  /* 0x000000011000780c */ /* 0x010fc80003f25270 */
[----:B------:R-:W-:-:S05]  /*2590*/  SEL R4, R11, R4, !P1 ;  /* 0x000000040b047207 */ /* 0x000fca0004800000 */
[----:B------:R-:W-:Y:S02]  /*25a0*/  IMAD.IADD R5, R3, 0x1, -R4 ;  /* 0x0000000103057824 */ /* 0x000fe400078e0a04 */
[----:B------:R-:W-:Y:S02]  /*25b0*/  IMAD.IADD R3, R4, 0x1, -R3 ;  /* 0x0000000104037824 */ /* 0x000fe400078e0a03 */
[----:B------:R-:W-:Y:S02]  /*25c0*/  IMAD R11, R5, R16, R11 ;  /* 0x00000010050b7224 */ /* 0x000fe400078e020b */
[----:B------:R-:W-:-:S07]  /*25d0*/  IMAD R8, R3, R2, R8 ;  /* 0x0000000203087224 */ /* 0x000fce00078e0208 */
.L_x_35:
[----:B------:R-:W-:Y:S01]  /*25e0*/  VIADD R14, R14, 0x1 ;  /* 0x000000010e0e7836 */ /* 0x000fe20000000000 */
[----:B------:R-:W-:Y:S01]  /*25f0*/  PLOP3.LUT P1, PT, PT, PT, PT, 0x80, 0x8 ;  /* 0x000000000008781c */ /* 0x000fe20003f2f070 */
[----:B------:R-:W-:Y:S02]  /*2600*/  IMAD.IADD R165, R11, 0x1, R154 ;  /* 0x000000010ba57824 */ /* 0x000fe400078e029a */
[----:B------:R-:W-:Y:S01]  /*2610*/  IMAD.IADD R155, R8, 0x1, R143 ;  /* 0x00000001089b7824 */ /* 0x000fe200078e028f */
[----:B------:R-:W-:-:S04]  /*2620*/  ISETP.NE.AND P0, PT, R14, 0x2, PT ;  /* 0x000000020e00780c */ /* 0x000fc80003f05270 */
[----:B------:R-:W-:Y:S02]  /*2630*/  SEL R2, RZ, 0x1, P0 ;  /* 0x00000001ff027807 */ /* 0x000fe40000000000 */
[----:B------:R-:W-:Y:S02]  /*2640*/  SEL R14, R14, RZ, P0 ;  /* 0x000000ff0e0e7207 */ /* 0x000fe40000000000 */
[----:B------:R-:W-:Y:S01]  /*2650*/  LOP3.LUT R13, R13, R2, RZ, 0x3c, !PT ;  /* 0x000000020d0d7212 */ /* 0x000fe200078e3cff */
[----:B------:R-:W-:Y:S06]  /*2660*/  @P2 BRA `(.L_x_36) ;  /* 0xfffffff000982947 */ /* 0x000fec000383ffff */
[----:B------:R-:W-:Y:S01]  /*2670*/  UIADD3 UR4, UPT, UPT, UR4, 0x110, URZ ;  /* 0x0000011004047890 */ /* 0x000fe2000fffe0ff */
[----:B------:R-:W-:-:S03]  /*2680*/  SHF.L.U32 R3, R15, 0x1f, RZ ;  /* 0x0000001f0f037819 */ /* 0x000fc600000006ff */
[----:B------:R-:W-:-:S09]  /*2690*/  ULEA UR5, UR6, UR4, 0x3 ;  /* 0x0000000406057291 */ /* 0x000fd2000f8e18ff */
[----:B------:R-:W1:Y:S02]  /*26a0*/  SYNCS.PHASECHK.TRANS64.TRYWAIT P0, [UR5], R3 ;  /* 0x00000003ff0075a7 */ /* 0x000e640008001105 */
[----:B-1----:R-:W-:Y:S05]  /*26b0*/  @!P0 BRA `(.L_x_37) ;  /* 0x0000005400d88947 */ /* 0x002fea0003800000 */
.L_x_131:
[----:B------:R-:W-:-:S04]  /*26c0*/  UIADD3 UR6, UPT, UPT, UR6, 0x1, URZ ;  /* 0x0000000106067890 */ /* 0x000fc8000fffe0ff */
[----:B------:R-:W-:-:S04]  /*26d0*/  UISETP.NE.AND UP0, UPT, UR6, 0x22, UPT ;  /* 0x000000220600788c */ /* 0x000fc8000bf05270 */
[----:B------:R-:W-:Y:S02]  /*26e0*/  USEL UR7, URZ, 0x1, UP0 ;  /* 0x00000001ff077887 */ /* 0x000fe40008000000 */
[----:B------:R-:W-:-:S04]  /*26f0*/  USEL UR6, UR6, URZ, UP0 ;  /* 0x000000ff06067287 */ /* 0x000fc80008000000 */
[----:B------:R-:W-:Y:S01]  /*2700*/  ULEA UR5, UR6, UR4, 0x3 ;  /* 0x0000000406057291 */ /* 0x000fe2000f8e18ff */
[----:B------:R-:W-:-:S04]  /*2710*/  LOP3.LUT R2, R15, UR7, RZ, 0x3c, !PT ;  /* 0x000000070f027c12 */ /* 0x000fc8000f8e3cff */
[----:B-1----:R-:W-:-:S04]  /*2720*/  SHF.L.U32 R3, R2, 0x1f, RZ ;  /* 0x0000001f02037819 */ /* 0x002fc800000006ff */
[----:B------:R-:W1:Y:S02]  /*2730*/  SYNCS.PHASECHK.TRANS64.TRYWAIT P0, [UR5], R3 ;  /* 0x00000003ff0075a7 */ /* 0x000e640008001105 */
[----:B-1----:R-:W-:Y:S05]  /*2740*/  @!P0 BRA `(.L_x_38) ;  /* 0x0000005400cc8947 */ /* 0x002fea0003800000 */
.L_x_133:
        /* <DEDUP_REMOVED lines=9> */
.L_x_135:
        /* <DEDUP_REMOVED lines=9> */
.L_x_137:
        /* <DEDUP_REMOVED lines=9> */
.L_x_139:
        /* <DEDUP_REMOVED lines=9> */
.L_x_141:
        /* <DEDUP_REMOVED lines=9> */
.L_x_143:
        /* <DEDUP_REMOVED lines=9> */
.L_x_145:
        /* <DEDUP_REMOVED lines=9> */
.L_x_147:
        /* <DEDUP_REMOVED lines=9> */
.L_x_149:
        /* <DEDUP_REMOVED lines=9> */
.L_x_151:
        /* <DEDUP_REMOVED lines=9> */
.L_x_153:
        /* <DEDUP_REMOVED lines=9> */
.L_x_155:
        /* <DEDUP_REMOVED lines=9> */
.L_x_157:
        /* <DEDUP_REMOVED lines=9> */
.L_x_159:
        /* <DEDUP_REMOVED lines=9> */
.L_x_161:
        /* <DEDUP_REMOVED lines=9> */
.L_x_163:
        /* <DEDUP_REMOVED lines=9> */
.L_x_165:
        /* <DEDUP_REMOVED lines=9> */
.L_x_167:
        /* <DEDUP_REMOVED lines=9> */
.L_x_169:
        /* <DEDUP_REMOVED lines=9> */
.L_x_171:
        /* <DEDUP_REMOVED lines=9> */
.L_x_173:
        /* <DEDUP_REMOVED lines=9> */
.L_x_175:
        /* <DEDUP_REMOVED lines=9> */
.L_x_177:
        /* <DEDUP_REMOVED lines=9> */
.L_x_179:
        /* <DEDUP_REMOVED lines=9> */
.L_x_181:
        /* <DEDUP_REMOVED lines=9> */
.L_x_183:
        /* <DEDUP_REMOVED lines=9> */
.L_x_185:
        /* <DEDUP_REMOVED lines=9> */
.L_x_187:
        /* <DEDUP_REMOVED lines=9> */
.L_x_189:
        /* <DEDUP_REMOVED lines=9> */
.L_x_191:
        /* <DEDUP_REMOVED lines=9> */
.L_x_193:
        /* <DEDUP_REMOVED lines=9> */
.L_x_195:
[----:B------:R-:W-:-:S04]  /*38c0*/  UIADD3 UR6, UPT, UPT, UR6, 0x1, URZ ;  /* 0x0000000106067890 */ /* 0x000fc8000fffe0ff */
[----:B------:R-:W-:-:S04]  /*38d0*/  UISETP.NE.AND UP0, UPT, UR6, 0x22, UPT ;  /* 0x000000220600788c */ /* 0x000fc8000bf05270 */
[----:B------:R-:W-:Y:S02]  /*38e0*/  USEL UR5, URZ, 0x1, UP0 ;  /* 0x00000001ff057887 */ /* 0x000fe40008000000 */
[----:B------:R-:W-:-:S04]  /*38f0*/  USEL UR6, UR6, URZ, UP0 ;  /* 0x000000ff06067287 */ /* 0x000fc80008000000 */
[----:B------:R-:W-:Y:S01]  /*3900*/  ULEA UR6, UR6, UR4, 0x3 ;  /* 0x0000000406067291 */ /* 0x000fe2000f8e18ff */
[----:B-1----:R-:W-:-:S04]  /*3910*/  LOP3.LUT R3, R2, UR5, RZ, 0x3c, !PT ;  /* 0x0000000502037c12 */ /* 0x002fc8000f8e3cff */
[----:B------:R-:W-:Y:S01]  /*3920*/  SHF.L.U32 R3, R3, 0x1f, RZ ;  /* 0x0000001f03037819 */ /* 0x000fe200000006ff */
[----:B----4-:R-:W-:-:S07]  /*3930*/  IMAD.U32 R0, RZ, RZ, UR6 ;  /* 0x00000006ff007e24 */ /* 0x010fce000f8e00ff */
.L_x_70:
[----:B-1----:R1:W2:Y:S02]  /*3940*/  SYNCS.PHASECHK.TRANS64.TRYWAIT P0, [R0+URZ], R3 ;  /* 0x00000003000075a7 */ /* 0x0022a400080011ff */
[----:B--2---:R-:W-:Y:S05]  /*3950*/  @!P0 NANOSLEEP.SYNCS 0x989680 ;  /* 0x009896800000895d */ /* 0x004fea0003900000 */
[----:B------:R-:W2:Y:S02]  /*3960*/  @!P0 SYNCS.PHASECHK.TRANS64 P0, [R0+URZ], R3 ;  /* 0x00000003000085a7 */ /* 0x000ea400080010ff */
[----:B--2---:R-:W-:Y:S05]  /*3970*/  @P0 EXIT ;  /* 0x000000000000094d */ /* 0x004fea0003800000 */
[----:B------:R-:W-:Y:S05]  /*3980*/  BRA `(.L_x_70) ;  /* 0xfffffffc00ec7947 */ /* 0x000fea000383ffff */
.L_x_18:
[----:B------:R-:W-:-:S04]  /*3990*/  UISETP.NE.AND UP1, UPT, UR37, URZ, UPT ;  /* 0x000000ff2500728c */ /* 0x000fc8000bf25270 */
[----:B------:R-:W-:-:S09]  /*39a0*/  UISETP.NE.OR UP1, UPT, UR8, 0x1, UP1 ;  /* 0x000000010800788c */ /* 0x000fd20008f25670 */
[----:B------:R-:W-:Y:S05]  /*39b0*/  BRA.U UP1, `(.L_x_71) ;  /* 0x0000000501487547 */ /* 0x000fea000b800000 */
[----:B------:R-:W-:Y:S01]  /*39c0*/  ISETP.NE.AND P2, PT, R2, RZ, PT ;  /* 0x000000ff0200720c */ /* 0x000fe20003f45270 */
[----:B------:R-:W-:Y:S01]  /*39d0*/  IMAD.MOV.U32 R12, RZ, RZ, 0x1 ;  /* 0x00000001ff0c7424 */ /* 0x000fe200078e00ff */
[----:B------:R-:W-:Y:S02]  /*39e0*/  CS2R R10, SRZ ;  /* 0x00000000000a7805 */ /* 0x000fe4000001ff00 */
[----:B------:R-:W-:Y:S01]  /*39f0*/  CS2R R8, SRZ ;  /* 0x0000000000087805 */ /* 0x000fe2000001ff00 */
[----:B------:R-:W-:Y:S01]  /*3a00*/  UMOV UR4, 0x400 ;  /* 0x0000040000047882 */ /* 0x000fe20000000000 */
[----:B------:R-:W-:Y:S01]  /*3a10*/  UMOV UR6, URZ ;  /* 0x000000ff00067c82 */ /* 0x000fe20008000000 */
[----:B------:R-:W-:-:S12]  /*3a20*/  ULEA UR37, UR37, UR4, 0x18 ;  /* 0x0000000425257291 */ /* 0x000fd8000f8ec0ff */
.L_x_75:
[----:B------:R-:W-:Y:S02]  /*3a30*/  LEA R0, R8, UR37, 0x3 ;  /* 0x0000002508007c11 */ /* 0x000fe4000f8e18ff */
[----:B------:R-:W-:-:S03]  /*3a40*/  SHF.L.U32 R5, R9, 0x1f, RZ ;  /* 0x0000001f09057819 */ /* 0x000fc600000006ff */
[----:B------:R-:W-:Y:S01]  /*3a50*/  VIADD R4, R0, 0x2b0 ;  /* 0x000002b000047836 */ /* 0x000fe20000000000 */
[----:B------:R-:W1:Y:S02]  /*3a60*/  SYNCS.PHASECHK.TRANS64.TRYWAIT P0, [R0+URZ+0x2a0], R5 ;  /* 0x0002a005000075a7 */ /* 0x000e6400080011ff */
[----:B-1----:R-:W-:Y:S05]  /*3a70*/  @!P0 BRA `(.L_x_72) ;  /* 0x0000005000008947 */ /* 0x002fea0003800000 */
.L_x_196:
[----:B------:R-:W-:Y:S01]  /*3a80*/  ULEA UR5, UR6, UR37, 0x3 ;  /* 0x0000002506057291 */ /* 0x000fe2000f8e18ff */
[----:B------:R-:W-:Y:S02]  /*3a90*/  PRMT R4, RZ, 0x654, R4 ;  /* 0x00000654ff047816 */ /* 0x000fe40000000004 */
[----:B-1----:R-:W-:Y:S01]  /*3aa0*/  SHF.L.U32 R5, R12, 0x1f, RZ ;  /* 0x0000001f0c057819 */ /* 0x002fe200000006ff */
[----:B------:R-:W-:Y:S01]  /*3ab0*/  UIADD3 UR4, UPT, UPT, UR5, 0x240, URZ ;  /* 0x0000024005047890 */ /* 0x000fe2000fffe0ff */
[----:B------:R1:W-:Y:S05]  /*3ac0*/  SYNCS.ARRIVE.TRANS64.RED.A1T0 RZ, [R4+URZ], RZ ;  /* 0x000000ff04ff79a7 */ /* 0x0003ea00081004ff */
[----:B------:R-:W-:Y:S01]  /*3ad0*/  IMAD.U32 R7, RZ, RZ, UR4 ;  /* 0x00000004ff077e24 */ /* 0x000fe2000f8e00ff */
[----:B------:R-:W2:Y:S04]  /*3ae0*/  SYNCS.PHASECHK.TRANS64.TRYWAIT P0, [UR5+0x250], R5 ;  /* 0x00025005ff0075a7 */ /* 0x000ea80008001105 */
[----:B------:R-:W-:Y:S01]  /*3af0*/  PRMT R6, R2, 0x654, R7 ;  /* 0x0000065402067816 */ /* 0x000fe20000000007 */
[----:B-1----:R-:W-:Y:S01]  /*3b00*/  @!P2 IMAD.MOV.U32 R4, RZ, RZ, 0x10 ;  /* 0x00000010ff04a424 */ /* 0x002fe200078e00ff */
[----:B--2---:R-:W-:Y:S06]  /*3b10*/  @!P0 BRA `(.L_x_73) ;  /* 0x0000004c00ec8947 */ /* 0x004fec0003800000 */
.L_x_198:
[----:B------:R-:W-:Y:S01]  /*3b20*/  ULEA UR4, UR6, UR37, 0x4 ;  /* 0x0000002506047291 */ /* 0x000fe2000f8e20ff */
[----:B------:R-:W-:Y:S01]  /*3b30*/  SEL R3, R6, R3, !P2 ;  /* 0x0000000306037207 */ /* 0x000fe20005000000 */
[----:B------:R-:W-:Y:S01]  /*3b40*/  UIADD3 UR5, UPT, UPT, UR5, 0x240, URZ ;  /* 0x0000024005057890 */ /* 0x000fe2000fffe0ff */
[----:B-1----:R-:W-:Y:S01]  /*3b50*/  LEA R0, R11, UR37, 0x3 ;  /* 0x000000250b007c11 */ /* 0x002fe2000f8e18ff */
[----:B------:R-:W-:Y:S01]  /*3b60*/  UIADD3 UR4, UPT, UPT, UR4, 0x2d0, URZ ;  /* 0x000002d004047890 */ /* 0x000fe2000fffe0ff */
[----:B------:R-:W-:Y:S01]  /*3b70*/  SHF.L.U32 R5, R10, 0x1f, RZ ;  /* 0x0000001f0a057819 */ /* 0x000fe200000006ff */
[----:B------:R1:W-:Y:S01]  /*3b80*/  @!P2 SYNCS.ARRIVE.TRANS64.RED RZ, [R3+URZ], R4 ;  /* 0x0000000403ffa9a7 */ /* 0x0003e200080004ff */
[----:B------:R-:W-:Y:S01]  /*3b90*/  UIADD3 UR6, UPT, UPT, UR6, 0x1, URZ ;  /* 0x0000000106067890 */ /* 0x000fe2000fffe0ff */
[----:B------:R-:W-:-:S03]  /*3ba0*/  VIADD R8, R8, 0x1 ;  /* 0x0000000108087836 */ /* 0x000fc60000000000 */
[----:B------:R-:W-:Y:S02]  /*3bb0*/  UISETP.NE.AND UP0, UPT, UR6, 0x2, UPT ;  /* 0x000000020600788c */ /* 0x000fe4000bf05270 */
[----:B------:R-:W-:Y:S06]  /*3bc0*/  UGETNEXTWORKID.BROADCAST [UR4], [UR5] ;  /* 0x00000000040073ca */ /* 0x000fec0008000100 */
[----:B------:R-:W-:Y:S01]  /*3bd0*/  USEL UR4, URZ, 0x1, UP0 ;  /* 0x00000001ff047887 */ /* 0x000fe20008000000 */
[----:B------:R-:W-:Y:S01]  /*3be0*/  ISETP.NE.AND P0, PT, R8, 0x2, PT ;  /* 0x000000020800780c */ /* 0x000fe20003f05270 */
[----:B------:R-:W-:Y:S01]  /*3bf0*/  USEL UR6, UR6, URZ, UP0 ;  /* 0x000000ff06067287 */ /* 0x000fe20008000000 */
[----:B------:R-:W2:Y:S03]  /*3c00*/  SYNCS.PHASECHK.TRANS64.TRYWAIT P1, [R0+URZ+0x240], R5 ;  /* 0x00024005000075a7 */ /* 0x000ea600080211ff */
[----:B------:R-:W-:Y:S01]  /*3c10*/  LOP3.LUT R12, R12, UR4, RZ, 0x3c, !PT ;  /* 0x000000040c0c7c12 */ /* 0x000fe2000f8e3cff */
[----:B-12---:R-:W-:Y:S07]  /*3c20*/  @!P1 BRA `(.L_x_74) ;  /* 0x0000004c00c09947 */ /* 0x006fee0003800000 */
.L_x_199:
[C---:B------:R-:W-:Y:S01]  /*3c30*/  LEA R4, R11.reuse, UR37, 0x4 ;  /* 0x000000250b047c11 */ /* 0x040fe2000f8e20ff */
[----:B-1----:R-:W-:Y:S01]  /*3c40*/  VIADD R0, R0, 0x250 ;  /* 0x0000025000007836 */ /* 0x002fe20000000000 */
[----:B------:R-:W-:Y:S01]  /*3c50*/  SEL R8, R8, RZ, P0 ;  /* 0x000000ff08087207 */ /* 0x000fe20000000000 */
[----:B------:R-:W-:-:S03]  /*3c60*/  VIADD R11, R11, 0x1 ;  /* 0x000000010b0b7836 */ /* 0x000fc60000000000 */
[----:B------:R-:W1:Y:S01]  /*3c70*/  LDS.128 R4, [R4+0x2d0] ;  /* 0x0002d00004047984 */ /* 0x000e620000000c00 */
[----:B------:R-:W-:Y:S02]  /*3c80*/  PRMT R0, RZ, 0x654, R0 ;  /* 0x00000654ff007816 */ /* 0x000fe40000000000 */
[C---:B------:R-:W-:Y:S01]  /*3c90*/  ISETP.NE.AND P1, PT, R11.reuse, 0x2, PT ;  /* 0x000000020b00780c */ /* 0x040fe20003f25270 */
[----:B------:R-:W-:Y:S01]  /*3ca0*/  @!PT LDS RZ, [RZ] ;  /* 0x00000000fffff984 */ /* 0x000fe20000000800 */
[----:B------:R-:W-:Y:S01]  /*3cb0*/  @!PT LDS RZ, [RZ] ;  /* 0x00000000fffff984 */ /* 0x000fe20000000800 */
[----:B------:R-:W-:Y:S01]  /*3cc0*/  @!PT LDS RZ, [RZ] ;  /* 0x00000000fffff984 */ /* 0x000fe20000000800 */
[----:B------:R-:W-:Y:S01]  /*3cd0*/  @!PT LDS RZ, [RZ] ;  /* 0x00000000fffff984 */ /* 0x000fe20000000800 */
[----:B------:R2:W-:Y:S06]  /*3ce0*/  MEMBAR.ALL.CTA ;  /* 0x0000000000007992 */ /* 0x0005ec0000008000 */
[----:B--2---:R-:W2:Y:S01]  /*3cf0*/  FENCE.VIEW.ASYNC.S ;  /* 0x00000000000073c6 */ /* 0x004ea20000000000 */
[----:B------:R-:W-:Y:S01]  /*3d00*/  SEL R11, R11, RZ, P1 ;  /* 0x000000ff0b0b7207 */ /* 0x000fe20000800000 */
[----:B--2---:R2:W-:Y:S01]  /*3d10*/  SYNCS.ARRIVE.TRANS64.RED.A1T0 RZ, [R0+URZ], RZ ;  /* 0x000000ff00ff79a7 */ /* 0x0045e200081004ff */
[----:B-1----:R-:W-:-:S02]  /*3d20*/  LOP3.LUT P3, RZ, R6, 0x1, RZ, 0xc0, !PT ;  /* 0x0000000106ff7812 */ /* 0x002fc4000786c0ff */
[----:B------:R-:W-:-:S04]  /*3d30*/  SEL R5, RZ, 0x1, P1 ;  /* 0x00000001ff057807 */ /* 0x000fc80000800000 */
[----:B------:R-:W-:Y:S02]  /*3d40*/  LOP3.LUT R10, R10, R5, RZ, 0x3c, !PT ;  /* 0x000000050a0a7212 */ /* 0x000fe400078e3cff */
[----:B--2---:R-:W-:-:S04]  /*3d50*/  SEL R0, RZ, 0x1, P0 ;  /* 0x00000001ff007807 */ /* 0x004fc80000000000 */
[----:B------:R-:W-:Y:S01]  /*3d60*/  LOP3.LUT R9, R9, R0, RZ, 0x3c, !PT ;  /* 0x0000000009097212 */ /* 0x000fe200078e3cff */
[----:B------:R-:W-:Y:S06]  /*3d70*/  @P3 BRA `(.L_x_75) ;  /* 0xfffffffc002c3947 */ /* 0x000fec000383ffff */
[----:B------:R-:W-:Y:S01]  /*3d80*/  ULEA UR5, UR6, UR37, 0x3 ;  /* 0x0000002506057291 */ /* 0x000fe2000f8e18ff */
[----:B------:R-:W-:-:S08]  /*3d90*/  SHF.L.U32 R3, R12, 0x1f, RZ ;  /* 0x0000001f0c037819 */ /* 0x000fd000000006ff */
[----:B------:R-:W1:Y:S02]  /*3da0*/  SYNCS.PHASECHK.TRANS64 P0, [UR5+0x250], R3 ;  /* 0x00025003ff0075a7 */ /* 0x000e640008001005 */
[----:B-1----:R-:W-:Y:S05]  /*3db0*/  @P0 BRA `(.L_x_76) ;  /* 0x0000000000080947 */ /* 0x002fea0003800000 */
[----:B------:R-:W1:Y:S02]  /*3dc0*/  SYNCS.PHASECHK.TRANS64.TRYWAIT P0, [UR5+0x250], R3 ;  /* 0x00025003ff0075a7 */ /* 0x000e640008001105 */
[----:B-1----:R-:W-:Y:S05]  /*3dd0*/  @!P0 BRA `(.L_x_77) ;  /* 0x0000004c00688947 */ /* 0x002fea0003800000 */
.L_x_76:
[----:B------:R-:W-:-:S04]  /*3de0*/  UIADD3 UR4, UPT, UPT, UR6, 0x1, URZ ;  /* 0x0000000106047890 */ /* 0x000fc8000fffe0ff */
[----:B------:R-:W-:-:S04]  /*3df0*/  UISETP.NE.AND UP0, UPT, UR4, 0x2, UPT ;  /* 0x000000020400788c */ /* 0x000fc8000bf05270 */
[----:B------:R-:W-:Y:S02]  /*3e00*/  USEL UR7, URZ, 0x1, UP0 ;  /* 0x00000001ff077887 */ /* 0x000fe40008000000 */
[----:B------:R-:W-:-:S04]  /*3e10*/  USEL UR4, UR4, URZ, UP0 ;  /* 0x000000ff04047287 */ /* 0x000fc80008000000 */
[----:B------:R-:W-:Y:S01]  /*3e20*/  ULEA UR4, UR4, UR37, 0x3 ;  /* 0x0000002504047291 */ /* 0x000fe2000f8e18ff */
[----:B-1----:R-:W-:-:S04]  /*3e30*/  LOP3.LUT R3, R12, UR7, RZ, 0x3c, !PT ;  /* 0x000000070c037c12 */ /* 0x002fc8000f8e3cff */
[----:B------:R-:W-:-:S04]  /*3e40*/  SHF.L.U32 R0, R3, 0x1f, RZ ;  /* 0x0000001f03007819 */ /* 0x000fc800000006ff */
[----:B------:R-:W1:Y:S02]  /*3e50*/  SYNCS.PHASECHK.TRANS64 P0, [UR4+0x250], R0 ;  /* 0x00025000ff0075a7 */ /* 0x000e640008001004 */
[----:B-1----:R-:W-:Y:S05]  /*3e60*/  @P0 EXIT ;  /* 0x000000000000094d */ /* 0x002fea0003800000 */
[----:B------:R-:W-:Y:S02]  /*3e70*/  SHF.L.U32 R3, R3, 0x1f, RZ ;  /* 0x0000001f03037819 */ /* 0x000fe400000006ff */
[----:B------:R-:W-:-:S07]  /*3e80*/  MOV R0, UR4 ;  /* 0x0000000400007c02 */ /* 0x000fce0008000f00 */
.L_x_78:
[----:B-1----:R1:W2:Y:S02]  /*3e90*/  SYNCS.PHASECHK.TRANS64.TRYWAIT P0, [R0+URZ+0x250], R3 ;  /* 0x00025003000075a7 */ /* 0x0022a400080011ff */
[----:B--2---:R-:W-:Y:S05]  /*3ea0*/  @!P0 NANOSLEEP.SYNCS 0x989680 ;  /* 0x009896800000895d */ /* 0x004fea0003900000 */
[----:B------:R-:W2:Y:S02]  /*3eb0*/  @!P0 SYNCS.PHASECHK.TRANS64 P0, [R0+URZ+0x250], R3 ;  /* 0x00025003000085a7 */ /* 0x000ea400080010ff */
[----:B--2---:R-:W-:Y:S05]  /*3ec0*/  @P0 EXIT ;  /* 0x000000000000094d */ /* 0x004fea0003800000 */
[----:B------:R-:W-:Y:S05]  /*3ed0*/  BRA `(.L_x_78) ;  /* 0xfffffffc00ec7947 */ /* 0x000fea000383ffff */
.L_x_71:
[----:B------:R-:W-:-:S09]  /*3ee0*/  UISETP.NE.AND UP1, UPT, UR8, URZ, UPT ;  /* 0x000000ff0800728c */ /* 0x000fd2000bf25270 */
[----:B------:R-:W-:Y:S05]  /*3ef0*/  BRA.U UP1, `(.L_x_79) ;  /* 0x0000000d01607547 */ /* 0x000fea000b800000 */
[----:B------:R-:W-:Y:S01]  /*3f00*/  UMOV UR4, 0x40 ;  /* 0x0000004000047882 */ /* 0x000fe20000000000 */
[----:B------:R-:W-:Y:S01]  /*3f10*/  NOP ;  /* 0x0000000000007918 */ /* 0x000fe20000000000 */
[----:B------:R-:W-:Y:S01]  /*3f20*/  ULEA UR4, UR37, UR4, 0x18 ;  /* 0x0000000425047291 */ /* 0x000fe2000f8ec0ff */
[----:B------:R-:W-:Y:S02]  /*3f30*/  UMOV UR5, 0x400 ;  /* 0x0000040000057882 */ /* 0x000fe40000000000 */
[----:B------:R-:W-:-:S06]  /*3f40*/  ULEA UR37, UR37, UR5, 0x18 ;  /* 0x0000000525257291 */ /* 0x000fcc000f8ec0ff */
[----:B------:R-:W1:Y:S02]  /*3f50*/  LDS.U8 R0, [UR4+0x1c] ;  /* 0x00001c04ff007984 */ /* 0x000e640008000000 */
[----:B-1----:R-:W-:-:S13]  /*3f60*/  ISETP.NE.AND P0, PT, R0, RZ, PT ;  /* 0x000000ff0000720c */ /* 0x002fda0003f05270 */
[----:B------:R-:W-:Y:S05]  /*3f70*/  @P0 BRA `(.L_x_80) ;  /* 0x0000000000580947 */ /* 0x000fea0003800000 */
[----:B------:R-:W-:-:S13]  /*3f80*/  ELECT P0, URZ, PT ;  /* 0x0000000000ff782f */ /* 0x000fda0003800000 */
[----:B------:R-:W-:Y:S05]  /*3f90*/  @!P0 BRA `(.L_x_81) ;  /* 0x0000000000608947 */ /* 0x000fea0003800000 */
[----:B------:R-:W-:Y:S01]  /*3fa0*/  UMOV UR5, 0x10 ;  /* 0x0000001000057882 */ /* 0x000fe20000000000 */
[----:B------:R-:W-:Y:S01]  /*3fb0*/  HFMA2 R0, -RZ, RZ, 0, 5.9604644775390625e-08 ;  /* 0x00000001ff007431 */ /* 0x000fe200000001ff */
[----:B------:R-:W-:-:S03]  /*3fc0*/  MOV R2, 0xffff ;  /* 0x0000ffff00027802 */ /* 0x000fc60000000f00 */
[----:B------:R-:W-:Y:S04]  /*3fd0*/  DEPBAR.LE SB1, 0x36 ;  /* 0x00009d800000791a */ /* 0x000fe80000000000 */
[----:B------:R-:W1:Y:S02]  /*3fe0*/  UTCATOMSWS.FIND_AND_SET.ALIGN UP0, UR5, UR5 ;  /* 0x00000005000575e3 */ /* 0x000e640008000800 */
[----:B-1----:R-:W-:Y:S01]  /*3ff0*/  MOV R3, UR5 ;  /* 0x0000000500037c02 */ /* 0x002fe20008000f00 */
[----:B------:R-:W-:Y:S06]  /*4000*/  BRA.U UP0, `(.L_x_82) ;  /* 0x0000000100187547 */ /* 0x000fec000b800000 */
.L_x_83:
[----:B------:R-:W-:Y:S05]  /*4010*/  NANOSLEEP 0x64 ;  /* 0x000000640000795d */ /* 0x000fea0003800000 */
[----:B------:R-:W-:-:S05]  /*4020*/  UMOV UR5, 0x10 ;  /* 0x0000001000057882 */ /* 0x000fca0000000000 */
[----:B------:R-:W-:Y:S04]  /*4030*/  DEPBAR.LE SB1, 0x36 ;  /* 0x00009d800000791a */ /* 0x000fe80000000000 */
[----:B------:R-:W1:Y:S02]  /*4040*/  UTCATOMSWS.FIND_AND_SET.ALIGN UP0, UR5, UR5 ;  /* 0x00000005000575e3 */ /* 0x000e640008000800 */
[----:B-1----:R-:W-:Y:S01]  /*4050*/  MOV R3, UR5 ;  /* 0x0000000500037c02 */ /* 0x002fe20008000f00 */
[----:B------:R-:W-:Y:S05]  /*4060*/  BRA.U !UP0, `(.L_x_83) ;  /* 0xfffffffd08e87547 */ /* 0x000fea000b83ffff */
.L_x_82:
[-C--:B------:R-:W-:Y:S02]  /*4070*/  SHF.L.U32 R2, R2, R3.reuse, RZ ;  /* 0x0000000302027219 */ /* 0x080fe400000006ff */
[----:B------:R-:W-:Y:S01]  /*4080*/  SHF.L.U32 R0, R0, R3, RZ ;  /* 0x0000000300007219 */ /* 0x000fe200000006ff */
[----:B------:R-:W-:Y:S02]  /*4090*/  IMAD.SHL.U32 R3, R3, 0x20, RZ ;  /* 0x0000002003037824 */ /* 0x000fe400078e00ff */
[----:B------:R1:W-:Y:S04]  /*40a0*/  ATOMS.OR RZ, [UR4+0x14], R2 ;  /* 0x00001402ffff798c */ /* 0x0003e8000b000004 */
[----:B------:R1:W-:Y:S04]  /*40b0*/  ATOMS.OR RZ, [UR4+0x18], R0 ;  /* 0x00001800ffff798c */ /* 0x0003e8000b000004 */
[----:B------:R1:W-:Y:S01]  /*40c0*/  STS [UR37+0x2f0], R3 ;  /* 0x0002f003ff007988 */ /* 0x0003e20008000825 */
[----:B------:R-:W-:Y:S05]  /*40d0*/  BRA `(.L_x_81) ;  /* 0x0000000000107947 */ /* 0x000fea0003800000 */
.L_x_80:
[----:B------:R-:W-:Y:S02]  /*40e0*/  MOV R0, 0xffffffff ;  /* 0xffffffff00007802 */ /* 0x000fe40000000f00 */
[----:B------:R-:W-:-:S03]  /*40f0*/  MOV R2, 0x4120 ;  /* 0x0000412000027802 */ /* 0x000fc60000000f00 */
[----:B------:R1:W-:Y:S04]  /*4100*/  STS [UR37+0x2f0], R0 ;  /* 0x0002f000ff007988 */ /* 0x0003e80008000825 */
[----:B-1-3-5:R-:W-:Y:S05]  /*4110*/  CALL.REL.NOINC `($__internal_1_$__cuda_sm10x_tcgen05_guardrail_trap_phase_invalid_during_alloc) ;  /* 0x0000004c00e47944 */ /* 0x02afea0003c00000 */
.L_x_81:
[----:B------:R-:W-:Y:S05]  /*4120*/  WARPSYNC.ALL ;  /* 0x0000000000007948 */ /* 0x000fea0003800000 */
[----:B------:R-:W2:Y:S01]  /*4130*/  S2UR UR6, SR_CgaCtaId ;  /* 0x00000000000679c3 */ /* 0x000ea20000008800 */
[----:B------:R-:W-:Y:S01]  /*4140*/  UMOV UR4, 0x400 ;  /* 0x0000040000047882 */ /* 0x000fe20000000000 */
[----:B------:R-:W-:-:S06]  /*4150*/  NOP ;  /* 0x0000000000007918 */ /* 0x000fcc0000000000 */
[----:B------:R-:W-:Y:S06]  /*4160*/  BAR.ARV 0x6, 0xa0 ;  /* 0x0182800000007b1d */ /* 0x000fec0000002000 */
[----:B------:R-:W4:Y:S01]  /*4170*/  LDCU UR7, c[0x0][0x38c] ;  /* 0x00007180ff0777ac */ /* 0x000f220008000800 */
[----:B------:R-:W-:Y:S01]  /*4180*/  IMAD.MOV.U32 R11, RZ, RZ, 0x1 ;  /* 0x00000001ff0b7424 */ /* 0x000fe200078e00ff */
[----:B------:R-:W-:Y:S01]  /*4190*/  CS2R R8, SRZ ;  /* 0x0000000000087805 */ /* 0x000fe2000001ff00 */
[----:B------:R-:W-:Y:S01]  /*41a0*/  IMAD.MOV.U32 R10, RZ, RZ, RZ ;  /* 0x000000ffff0a7224 */ /* 0x000fe200078e00ff */
[----:B------:R-:W-:Y:S01]  /*41b0*/  UMOV UR16, URZ ;  /* 0x000000ff00107c82 */ /* 0x000fe20008000000 */
[----:B------:R-:W-:Y:S01]  /*41c0*/  UMOV UR15, URZ ;  /* 0x000000ff000f7c82 */ /* 0x000fe20008000000 */
[----:B------:R-:W-:Y:S01]  /*41d0*/  UMOV UR20, 0x0 ;  /* 0x0000000000147882 */ /* 0x000fe20000000000 */
[----:B------:R-:W-:Y:S01]  /*41e0*/  UMOV UR21, 0x8118490 ;  /* 0x0811849000157882 */ /* 0x000fe20000000000 */
[----:B--2---:R-:W-:Y:S01]  /*41f0*/  ULEA UR6, UR6, UR4, 0x18 ;  /* 0x0000000406067291 */ /* 0x004fe2000f8ec0ff */
[----:B------:R-:W2:Y:S03]  /*4200*/  LDCU UR4, c[0x0][0x38c] ;  /* 0x00007180ff0477ac */ /* 0x000ea60008000800 */
[----:B------:R-:W-:-:S02]  /*4210*/  UIADD3 UR18, UPT, UPT, UR6, 0x4600, URZ ;  /* 0x0000460006127890 */ /* 0x000fc4000fffe0ff */
[----:B----4-:R-:W-:-:S03]  /*4220*/  UIADD3 UR7, UPT, UPT, UR7, 0x1f, URZ ;  /* 0x0000001f07077890 */ /* 0x010fc6000fffe0ff */
[----:B-1----:R-:W1:Y:S01]  /*4230*/  LDS R0, [UR6+0x2f0] ;  /* 0x0002f006ff007984 */ /* 0x002e620008000800 */
[----:B------:R-:W-:Y:S02]  /*4240*/  UIADD3 UR17, UPT, UPT, UR6, 0x26600, URZ ;  /* 0x0002660006117890 */ /* 0x000fe4000fffe0ff */
[----:B------:R-:W-:Y:S02]  /*4250*/  USHF.R.S32.HI UR5, URZ, 0x1f, UR7 ;  /* 0x0000001fff057899 */ /* 0x000fe40008011407 */
[----:B------:R-:W-:Y:S02]  /*4260*/  USHF.R.U32.HI UR18, URZ, 0x4, UR18 ;  /* 0x00000004ff127899 */ /* 0x000fe40008011612 */
[----:B------:R-:W-:Y:S02]  /*4270*/  ULEA.HI UR5, UR5, UR7, URZ, 0x5 ;  /* 0x0000000705057291 */ /* 0x000fe4000f8f28ff */
[----:B------:R-:W-:Y:S02]  /*4280*/  USHF.R.U32.HI UR17, URZ, 0x4, UR17 ;  /* 0x00000004ff117899 */ /* 0x000fe40008011611 */
[----:B------:R-:W-:-:S02]  /*4290*/  USHF.R.S32.HI UR5, URZ, 0x5, UR5 ;  /* 0x00000005ff057899 */ /* 0x000fc40008011405 */
[----:B------:R-:W-:Y:S02]  /*42a0*/  ULOP3.LUT UR18, UR18, 0x3fff, URZ, 0xc0, !UPT ;  /* 0x00003fff12127892 */ /* 0x000fe4000f8ec0ff */
[----:B------:R-:W-:Y:S02]  /*42b0*/  UISETP.LT.AND UP0, UPT, UR5, 0x1, UPT ;  /* 0x000000010500788c */ /* 0x000fe4000bf01270 */
[----:B------:R-:W-:Y:S02]  /*42c0*/  ULOP3.LUT UR17, UR17, 0x3fff, URZ, 0xc0, !UPT ;  /* 0x00003fff11117892 */ /* 0x000fe4000f8ec0ff */
[----:B------:R-:W-:Y:S02]  /*42d0*/  USEL UR10, UR5, 0x1, !UP0 ;  /* 0x00000001050a7887 */ /* 0x000fe4000c000000 */
[----:B--2---:R-:W-:Y:S02]  /*42e0*/  UISETP.GE.AND UP3, UPT, UR4, 0x1, UPT ;  /* 0x000000010400788c */ /* 0x004fe4000bf66270 */
[----:B------:R-:W-:Y:S01]  /*42f0*/  UIADD3 UR10, UPT, UPT, -UR10, URZ, URZ ;  /* 0x000000ff0a0a7290 */ /* 0x000fe2000fffe1ff */
[----:B-1----:R-:W-:-:S15]  /*4300*/  R2UR UR19, R0 ;  /* 0x00000000001372ca */ /* 0x002fde00000e0000 */
.L_x_90:
[----:B------:R-:W-:Y:S02]  /*4310*/  LEA R0, R10, UR6, 0x3 ;  /* 0x000000060a007c11 */ /* 0x000fe4000f8e18ff */
[----:B------:R-:W-:Y:S02]  /*4320*/  SHF.L.U32 R5, R9, 0x1f, RZ ;  /* 0x0000001f09057819 */ /* 0x000fe400000006ff */
[----:B------:R-:W-:Y:S01]  /*4330*/  PLOP3.LUT P0, PT, PT, PT, UP3, 0x80, 0x8 ;  /* 0x000000000008781c */ /* 0x000fe20003f0f038 */
[----:B------:R-:W-:Y:S01]  /*4340*/  VIADD R3, R0, 0x250 ;  /* 0x0000025000037836 */ /* 0x000fe20000000000 */
[----:B-1----:R-:W1:Y:S02]  /*4350*/  SYNCS.PHASECHK.TRANS64.TRYWAIT P1, [R0+URZ+0x240], R5 ;  /* 0x00024005000075a7 */ /* 0x002e6400080211ff */
[----:B-1--4-:R-:W-:Y:S09]  /*4360*/  @!P1 BRA `(.L_x_84) ;  /* 0x00000048001c9947 */ /* 0x012ff20003800000 */
.L_x_201:
[----:B------:R-:W-:Y:S01]  /*4370*/  LEA R4, R10, UR6, 0x4 ;  /* 0x000000060a047c11 */ /* 0x000fe2000f8e20ff */
[----:B------:R-:W-:Y:S01]  /*4380*/  @UP3 ULEA UR4, UR15, UR6, 0x3 ;  /* 0x000000060f043291 */ /* 0x000fe2000f8e18ff */
[----:B------:R-:W-:Y:S01]  /*4390*/  PLOP3.LUT P2, PT, PT, PT, PT, 0x80, 0x8 ;  /* 0x000000000008781c */ /* 0x000fe20003f4f070 */
[----:B------:R-:W-:Y:S01]  /*43a0*/  ULEA UR9, UR16, UR6, 0x3 ;  /* 0x0000000610097291 */ /* 0x000fe2000f8e18ff */
[----:B------:R-:W-:Y:S02]  /*43b0*/  PRMT R3, RZ, 0x654, R3 ;  /* 0x00000654ff037816 */ /* 0x000fe40000000003 */
[----:B-1----:R-:W1:Y:S01]  /*43c0*/  LDS.128 R4, [R4+0x2d0] ;  /* 0x0002d00004047984 */ /* 0x002e620000000c00 */
[----:B------:R-:W-:Y:S02]  /*43d0*/  @P0 SHF.L.U32 R2, R8, 0x1f, RZ ;  /* 0x0000001f08020819 */ /* 0x000fe400000006ff */
[----:B------:R-:W-:Y:S01]  /*43e0*/  SHF.L.U32 R0, R11, 0x1f, RZ ;  /* 0x0000001f0b007819 */ /* 0x000fe200000006ff */
[----:B------:R-:W-:Y:S01]  /*43f0*/  @!PT LDS RZ, [RZ] ;  /* 0x00000000fffff984 */ /* 0x000fe20000000800 */
[----:B------:R-:W-:Y:S01]  /*4400*/  @!PT LDS RZ, [RZ] ;  /* 0x00000000fffff984 */ /* 0x000fe20000000800 */
[----:B------:R-:W-:Y:S01]  /*4410*/  @!PT LDS RZ, [RZ] ;  /* 0x00000000fffff984 */ /* 0x000fe20000000800 */
[----:B------:R-:W-:Y:S01]  /*4420*/  @!PT LDS RZ, [RZ] ;  /* 0x00000000fffff984 */ /* 0x000fe20000000800 */
[----:B------:R2:W-:Y:S06]  /*4430*/  MEMBAR.ALL.CTA ;  /* 0x0000000000007992 */ /* 0x0005ec0000008000 */
[----:B--2---:R-:W2:Y:S02]  /*4440*/  FENCE.VIEW.ASYNC.S ;  /* 0x00000000000073c6 */ /* 0x004ea40000000000 */
[----:B--2---:R2:W-:Y:S01]  /*4450*/  SYNCS.ARRIVE.TRANS64.RED.A1T0 RZ, [R3+URZ], RZ ;  /* 0x000000ff03ff79a7 */ /* 0x0045e200081004ff */
[----:B------:R2:W4:Y:S01]  /*4460*/  @P0 SYNCS.PHASECHK.TRANS64.TRYWAIT P2, [UR4], R2 ;  /* 0x00000002ff0005a7 */ /* 0x0005220008041104 */
[----:B-1----:R-:W-:Y:S01]  /*4470*/  LOP3.LUT P1, RZ, R6, 0x1, RZ, 0xc0, !PT ;  /* 0x0000000106ff7812 */ /* 0x002fe2000782c0ff */
[----:B------:R-:W1:Y:S02]  /*4480*/  SYNCS.PHASECHK.TRANS64.TRYWAIT P0, [UR9+0x280], R0 ;  /* 0x00028000ff0075a7 */ /* 0x000e640008001109 */
[----:B-12-4-:R-:W-:Y:S10]  /*4490*/  @!P0 BRA `(.L_x_85) ;  /* 0x0000004400e48947 */ /* 0x016ff40003800000 */
.L_x_203:
[----:B------:R-:W-:Y:S01]  /*44a0*/  IADD3 R10, PT, PT, R10, 0x1, RZ ;  /* 0x000000010a0a7810 */ /* 0x000fe20007ffe0ff */
[----:B------:R-:W-:Y:S06]  /*44b0*/  BRA.U !UP3, `(.L_x_86) ;  /* 0x000000010b907547 */ /* 0x000fec000b800000 */
[----:B------:R-:W-:Y:S02]  /*44c0*/  ULEA UR8, UR16, UR19, 0x6 ;  /* 0x0000001310087291 */ /* 0x000fe4000f8e30ff */
[----:B------:R-:W-:Y:S01]  /*44d0*/  UPLOP3.LUT UP4, UPT, UPT, UPT, UPT, 0x40, 0x4 ;  /* 0x000000000004789c */ /* 0x000fe20003f8e870 */
[----:B------:R-:W-:Y:S01]  /*44e0*/  UMOV UR14, UR10 ;  /* 0x0000000a000e7c82 */ /* 0x000fe20008000000 */
[----:B------:R-:W-:Y:S01]  /*44f0*/  UMOV UR13, UR5 ;  /* 0x00000005000d7c82 */ /* 0x000fe20008000000 */
[----:B------:R-:W-:-:S08]  /*4500*/  UMOV UR12, UR15 ;  /* 0x0000000f000c7c82 */ /* 0x000fd00008000000 */
.L_x_89:
[----:B------:R-:W-:Y:S02]  /*4510*/  UIADD3 UR14, UPT, UPT, UR14, 0x1, URZ ;  /* 0x000000010e0e7890 */ /* 0x000fe4000fffe0ff */
[----:B--2---:R-:W-:Y:S02]  /*4520*/  ULEA UR7, UR12, UR6, 0x3 ;  /* 0x000000060c077291 */ /* 0x004fe4000f8e18ff */
[----:B------:R-:W-:Y:S01]  /*4530*/  UISETP.NE.AND UP0, UPT, UR14, URZ, UPT ;  /* 0x000000ff0e00728c */ /* 0x000fe2000bf05270 */
[----:B----4-:R-:W-:Y:S10]  /*4540*/  @P2 BRA `(.L_x_87) ;  /* 0x00000000000c2947 */ /* 0x010ff40003800000 */
[----:B-1----:R-:W-:Y:S04]  /*4550*/  SHF.L.U32 R3, R8, 0x1f, RZ ;  /* 0x0000001f08037819 */ /* 0x002fe800000006ff */
[----:B------:R-:W1:Y:S02]  /*4560*/  SYNCS.PHASECHK.TRANS64.TRYWAIT P0, [UR7], R3 ;  /* 0x00000003ff0075a7 */ /* 0x000e640008001107 */
[----:B-1----:R-:W-:Y:S05]  /*4570*/  @!P0 BRA `(.L_x_88) ;  /* 0x0000004400c48947 */ /* 0x002fea0003800000 */
.L_x_87:
[----:B------:R-:W-:Y:S01]  /*4580*/  UISETP.NE.AND UP1, UPT, UR13, 0x1, UPT ;  /* 0x000000010d00788c */ /* 0x000fe2000bf25270 */
[----:B------:R-:W-:Y:S01]  /*4590*/  PLOP3.LUT P2, PT, PT, PT, PT, 0x80, 0x8 ;  /* 0x000000000008781c */ /* 0x000fe20003f4f070 */
[----:B------:R-:W-:Y:S02]  /*45a0*/  UIADD3 UR15, UPT, UPT, UR12, 0x1, URZ ;  /* 0x000000010c0f7890 */ /* 0x000fe4000fffe0ff */
[----:B------:R-:W-:Y:S02]  /*45b0*/  UIADD3 UR7, UPT, UPT, UR7, 0x110, URZ ;  /* 0x0000011007077890 */ /* 0x000fe4000fffe0ff */
[----:B------:R-:W-:Y:S01]  /*45c0*/  UISETP.NE.AND UP2, UPT, UR15, 0x22, UPT ;  /* 0x000000220f00788c */ /* 0x000fe2000bf45270 */
[----:B------:R-:W-:Y:S01]  /*45d0*/  PLOP3.LUT P0, PT, PT, PT, UP1, 0x80, 0x8 ;  /* 0x000000000008781c */ /* 0x000fe20003f0f018 */
[----:B------:R-:W-:Y:S02]  /*45e0*/  UIADD3 UR13, UPT, UPT, UR13, -0x1, URZ ;  /* 0xffffffff0d0d7890 */ /* 0x000fe4000fffe0ff */
[----:B------:R-:W-:Y:S02]  /*45f0*/  USEL UR11, URZ, 0x1, UP2 ;  /* 0x00000001ff0b7887 */ /* 0x000fe40009000000 */
[----:B------:R-:W-:Y:S01]  /*4600*/  USEL UR15, UR15, URZ, UP2 ;  /* 0x000000ff0f0f7287 */ /* 0x000fe20009000000 */
[----:B------:R-:W-:Y:S01]  /*4610*/  UMOV UR23, 0x80004020 ;  /* 0x8000402000177882 */ /* 0x000fe20000000000 */
[----:B------:R-:W-:Y:S02]  /*4620*/  UMOV UR25, 0x40004040 ;  /* 0x4000404000197882 */ /* 0x000fe40000000000 */
[----:B------:R-:W-:Y:S01]  /*4630*/  @UP1 ULEA UR4, UR15, UR6, 0x3 ;  /* 0x000000060f041291 */ /* 0x000fe2000f8e18ff */
[----:B------:R-:W-:Y:S01]  /*4640*/  LOP3.LUT R8, R8, UR11, RZ, 0x3c, !PT ;  /* 0x0000000b08087c12 */ /* 0x000fe2000f8e3cff */
[----:B------:R-:W-:Y:S03]  /*4650*/  USHF.L.U32 UR11, UR12, 0x8, URZ ;  /* 0x000000080c0b7899 */ /* 0x000fe600080006ff */
[----:B-1----:R-:W-:Y:S01]  /*4660*/  @P0 SHF.L.U32 R0, R8, 0x1f, RZ ;  /* 0x0000001f08000819 */ /* 0x002fe200000006ff */
[----:B------:R-:W-:Y:S03]  /*4670*/  UIADD3 UR24, UPT, UPT, UR18, UR11, URZ ;  /* 0x0000000b12187290 */ /* 0x000fe6000fffe0ff */
[----:B------:R2:W4:Y:S01]  /*4680*/  @P0 SYNCS.PHASECHK.TRANS64.TRYWAIT P2, [UR4], R0 ;  /* 0x00000000ff0005a7 */ /* 0x0005220008041104 */
[----:B------:R-:W-:Y:S03]  /*4690*/  USHF.L.U32 UR4, UR12, 0x7, URZ ;  /* 0x000000070c047899 */ /* 0x000fe600080006ff */
[----:B------:R-:W-:Y:S01]  /*46a0*/  UMOV UR12, UR15 ;  /* 0x0000000f000c7c82 */ /* 0x000fe20008000000 */
[----:B------:R-:W-:Y:S09]  /*46b0*/  UIADD3 UR22, UPT, UPT, UR17, UR4, URZ ;  /* 0x0000000411167290 */ /* 0x000ff2000fffe0ff */
[----:B------:R2:W-:Y:S01]  /*46c0*/  UTCQMMA gdesc[UR24], gdesc[UR22], tmem[UR8], tmem[UR20], idesc[UR21], UP4 ;  /* 0x00ff1416180075ea */ /* 0x0005e2000a000308 */
[----:B------:R-:W-:Y:S01]  /*46d0*/  UPLOP3.LUT UP4, UPT, UPT, UPT, UPT, 0x80, 0x8 ;  /* 0x000000000008789c */ /* 0x000fe20003f8f070 */
[----:B------:R2:W-:Y:S01]  /*46e0*/  UTCBAR [UR7], URZ ;  /* 0x000000ff070073e9 */ /* 0x0005e200080000ff */
[----:B------:R-:W-:Y:S09]  /*46f0*/  BRA.U UP0, `(.L_x_89) ;  /* 0xfffffffd00847547 */ /* 0x000ff2000b83ffff */
.L_x_86:
[----:B------:R-:W-:Y:S01]  /*4700*/  UIADD3 UR16, UPT, UPT, UR16, 0x1, URZ ;  /* 0x0000000110107890 */ /* 0x000fe2000fffe0ff */
[C---:B------:R-:W-:Y:S01]  /*4710*/  ISETP.NE.AND P0, PT, R10.reuse, 0x2, PT ;  /* 0x000000020a00780c */ /* 0x040fe20003f05270 */
[----:B------:R-:W-:Y:S02]  /*4720*/  UIADD3 UR9, UPT, UPT, UR9, 0x260, URZ ;  /* 0x0000026009097890 */ /* 0x000fe4000fffe0ff */
[----:B------:R-:W-:Y:S01]  /*4730*/  UISETP.NE.AND UP0, UPT, UR16, 0x4, UPT ;  /* 0x000000041000788c */ /* 0x000fe2000bf05270 */
[----:B-12---:R-:W-:Y:S02]  /*4740*/  SEL R0, RZ, 0x1, P0 ;  /* 0x00000001ff007807 */ /* 0x006fe40000000000 */
[----:B------:R-:W-:Y:S01]  /*4750*/  SEL R10, R10, RZ, P0 ;  /* 0x000000ff0a0a7207 */ /* 0x000fe20000000000 */
[----:B------:R-:W-:Y:S01]  /*4760*/  USEL UR4, URZ, 0x1, UP0 ;  /* 0x00000001ff047887 */ /* 0x000fe20008000000 */
[----:B------:R-:W-:Y:S01]  /*4770*/  LOP3.LUT R9, R9, R0, RZ, 0x3c, !PT ;  /* 0x0000000009097212 */ /* 0x000fe200078e3cff */
[----:B------:R-:W-:Y:S01]  /*4780*/  USEL UR16, UR16, URZ, UP0 ;  /* 0x000000ff10107287 */ /* 0x000fe20008000000 */
[----:B------:R1:W-:Y:S03]  /*4790*/  UTCBAR [UR9], URZ ;  /* 0x000000ff090073e9 */ /* 0x0003e600080000ff */
[----:B------:R-:W-:Y:S01]  /*47a0*/  LOP3.LUT R11, R11, UR4, RZ, 0x3c, !PT ;  /* 0x000000040b0b7c12 */ /* 0x000fe2000f8e3cff */
[----:B------:R-:W-:Y:S07]  /*47b0*/  @P1 BRA `(.L_x_90) ;  /* 0xfffffff800d41947 */ /* 0x000fee000383ffff */
[----:B------:R-:W2:Y:S01]  /*47c0*/  S2UR UR4, SR_CgaCtaId ;  /* 0x00000000000479c3 */ /* 0x000ea20000008800 */
[----:B------:R-:W-:Y:S01]  /*47d0*/  ELECT P0, URZ, PT ;  /* 0x0000000000ff782f */ /* 0x000fe20003800000 */
[----:B------:R-:W-:Y:S01]  /*47e0*/  IMAD.MOV.U32 R0, RZ, RZ, 0x1 ;  /* 0x00000001ff007424 */ /* 0x000fe200078e00ff */
[----:B------:R-:W-:Y:S01]  /*47f0*/  UIADD3 UR6, UPT, UPT, UR6, 0x280, URZ ;  /* 0x0000028006067890 */ /* 0x000fe2000fffe0ff */
[----:B------:R-:W-:Y:S01]  /*4800*/  SHF.L.U32 R3, R11, 0x1f, RZ ;  /* 0x0000001f0b037819 */ /* 0x000fe200000006ff */
[----:B------:R-:W-:-:S03]  /*4810*/  UMOV UR5, 0x40 ;  /* 0x0000004000057882 */ /* 0x000fc60000000000 */
[----:B------:R-:W-:Y:S01]  /*4820*/  UVIRTCOUNT.DEALLOC.SMPOOL 0x80 ;  /* 0x000000800000784c */ /* 0x000fe20000000000 */
[----:B--2---:R-:W-:Y:S02]  /*4830*/  ULEA UR4, UR4, UR5, 0x18 ;  /* 0x0000000504047291 */ /* 0x004fe4000f8ec0ff */
[----:B------:R-:W-:-:S07]  /*4840*/  ULEA UR5, UR16, UR6, 0x3 ;  /* 0x0000000610057291 */ /* 0x000fce000f8e18ff */
[----:B------:R2:W-:Y:S02]  /*4850*/  @P0 STS.U8 [UR4+0x1c], R0 ;  /* 0x00001c00ff000988 */ /* 0x0005e40008000004 */
[----:B------:R-:W3:Y:S02]  /*4860*/  SYNCS.PHASECHK.TRANS64.TRYWAIT P0, [UR5], R3 ;  /* 0x00000003ff0075a7 */ /* 0x000ee40008001105 */
[----:B--23--:R-:W-:Y:S05]  /*4870*/  @!P0 BRA `(.L_x_91) ;  /* 0x00000044001c8947 */ /* 0x00cfea0003800000 */
.L_x_206:
[----:B------:R-:W-:-:S04]  /*4880*/  UIADD3 UR7, UPT, UPT, UR16, 0x1, URZ ;  /* 0x0000000110077890 */ /* 0x000fc8000fffe0ff */
[----:B------:R-:W-:-:S04]  /*4890*/  UISETP.NE.AND UP0, UPT, UR7, 0x4, UPT ;  /* 0x000000040700788c */ /* 0x000fc8000bf05270 */
[----:B------:R-:W-:Y:S02]  /*48a0*/  USEL UR8, URZ, 0x1, UP0 ;  /* 0x00000001ff087887 */ /* 0x000fe40008000000 */
[----:B------:R-:W-:-:S04]  /*48b0*/  USEL UR7, UR7, URZ, UP0 ;  /* 0x000000ff07077287 */ /* 0x000fc80008000000 */
[----:B------:R-:W-:Y:S01]  /*48c0*/  ULEA UR5, UR7, UR6, 0x3 ;  /* 0x0000000607057291 */ /* 0x000fe2000f8e18ff */
[----:B------:R-:W-:-:S04]  /*48d0*/  LOP3.LUT R2, R11, UR8, RZ, 0x3c, !PT ;  /* 0x000000080b027c12 */ /* 0x000fc8000f8e3cff */
[----:B--2---:R-:W-:-:S04]  /*48e0*/  SHF.L.U32 R3, R2, 0x1f, RZ ;  /* 0x0000001f02037819 */ /* 0x004fc800000006ff */
[----:B------:R-:W2:Y:S02]  /*48f0*/  SYNCS.PHASECHK.TRANS64.TRYWAIT P0, [UR5], R3 ;  /* 0x00000003ff0075a7 */ /* 0x000ea40008001105 */
[----:B--2---:R-:W-:Y:S05]  /*4900*/  @!P0 BRA `(.L_x_92) ;  /* 0x0000004400108947 */ /* 0x004fea0003800000 */
.L_x_208:
        /* <DEDUP_REMOVED lines=9> */
.L_x_210:
[----:B------:R-:W-:-:S04]  /*49a0*/  UIADD3 UR7, UPT, UPT, UR7, 0x1, URZ ;  /* 0x0000000107077890 */ /* 0x000fc8000fffe0ff */
[----:B------:R-:W-:-:S04]  /*49b0*/  UISETP.NE.AND UP0, UPT, UR7, 0x4, UPT ;  /* 0x000000040700788c */ /* 0x000fc8000bf05270 */
[----:B------:R-:W-:Y:S02]  /*49c0*/  USEL UR5, URZ, 0x1, UP0 ;  /* 0x00000001ff057887 */ /* 0x000fe40008000000 */
[----:B------:R-:W-:-:S04]  /*49d0*/  USEL UR7, UR7, URZ, UP0 ;  /* 0x000000ff07077287 */ /* 0x000fc80008000000 */
[----:B------:R-:W-:Y:S01]  /*49e0*/  ULEA UR7, UR7, UR6, 0x3 ;  /* 0x0000000607077291 */ /* 0x000fe2000f8e18ff */
[----:B--2---:R-:W-:-:S04]  /*49f0*/  LOP3.LUT R3, R2, UR5, RZ, 0x3c, !PT ;  /* 0x0000000502037c12 */ /* 0x004fc8000f8e3cff */
[----:B------:R-:W-:-:S04]  /*4a00*/  SHF.L.U32 R3, R3, 0x1f, RZ ;  /* 0x0000001f03037819 */ /* 0x000fc800000006ff */
[----:B------:R-:W2:Y:S02]  /*4a10*/  SYNCS.PHASECHK.TRANS64.TRYWAIT P0, [UR7], R3 ;  /* 0x00000003ff0075a7 */ /* 0x000ea40008001107 */
[----:B--2---:R-:W-:Y:S05]  /*4a20*/  @!P0 BRA `(.L_x_94) ;  /* 0x0000004000f88947 */ /* 0x004fea0003800000 */
.L_x_212:
[----:B------:R-:W-:Y:S01]  /*4a30*/  NOP ;  /* 0x0000000000007918 */ /* 0x000fe20000000000 */
[----:B--2---:R-:W2:Y:S01]  /*4a40*/  LDS R0, [UR4+0x14] ;  /* 0x00001404ff007984 */ /* 0x004ea20008000800 */
[----:B------:R-:W-:Y:S01]  /*4a50*/  ULOP3.LUT UR6, UR19, 0xffff, URZ, 0xc0, !UPT ;  /* 0x0000ffff13067892 */ /* 0x000fe2000f8ec0ff */
[----:B------:R-:W-:Y:S01]  /*4a60*/  UMOV UR8, 0xffff ;  /* 0x0000ffff00087882 */ /* 0x000fe20000000000 */
[----:B------:R-:W-:Y:S02]  /*4a70*/  UMOV UR5, 0x1 ;  /* 0x0000000100057882 */ /* 0x000fe40000000000 */
[----:B------:R-:W-:-:S04]  /*4a80*/  USHF.R.U32.HI UR6, URZ, 0x5, UR6 ;  /* 0x00000005ff067899 */ /* 0x000fc80008011606 */
[----:B------:R-:W-:Y:S02]  /*4a90*/  USHF.L.U32 UR8, UR8, UR6, URZ ;  /* 0x0000000608087299 */ /* 0x000fe400080006ff */
[----:B------:R-:W-:-:S04]  /*4aa0*/  USHF.L.U32 UR5, UR5, UR6, URZ ;  /* 0x0000000605057299 */ /* 0x000fc800080006ff */
[----:B--2---:R-:W-:-:S04]  /*4ab0*/  LOP3.LUT R0, R0, UR8, RZ, 0xc0, !PT ;  /* 0x0000000800007c12 */ /* 0x004fc8000f8ec0ff */
[----:B------:R-:W-:-:S13]  /*4ac0*/  ISETP.NE.AND P0, PT, R0, UR8, PT ;  /* 0x0000000800007c0c */ /* 0x000fda000bf05270 */
[----:B------:R-:W-:Y:S05]  /*4ad0*/  @P0 BRA `(.L_x_95) ;  /* 0x0000000000580947 */ /* 0x000fea0003800000 */
[----:B------:R-:W2:Y:S02]  /*4ae0*/  LDS R0, [UR4+0x18] ;  /* 0x00001804ff007984 */ /* 0x000ea40008000800 */
[----:B--2---:R-:W-:-:S04]  /*4af0*/  LOP3.LUT R0, R0, UR5, RZ, 0xc0, !PT ;  /* 0x0000000500007c12 */ /* 0x004fc8000f8ec0ff */
[----:B------:R-:W-:-:S13]  /*4b00*/  ISETP.NE.AND P0, PT, R0, UR5, PT ;  /* 0x0000000500007c0c */ /* 0x000fda000bf05270 */
[----:B------:R-:W-:Y:S05]  /*4b10*/  @P0 BRA `(.L_x_96) ;  /* 0x00000000003c0947 */ /* 0x000fea0003800000 */
[----:B------:R-:W2:Y:S01]  /*4b20*/  S2R R2, SR_LANEID ;  /* 0x0000000000027919 */ /* 0x000ea20000000000 */
[----:B------:R-:W-:Y:S01]  /*4b30*/  ULOP3.LUT UR8, URZ, UR8, URZ, 0x33, !UPT ;  /* 0x00000008ff087292 */ /* 0x000fe2000f8e33ff */
[----:B------:R-:W-:Y:S01]  /*4b40*/  LOP3.LUT R4, RZ, UR5, RZ, 0x33, !PT ;  /* 0x00000005ff047c12 */ /* 0x000fe2000f8e33ff */
[----:B------:R-:W-:Y:S02]  /*4b50*/  VOTEU.ANY UR7, UPT, PT ;  /* 0x0000000000077886 */ /* 0x000fe400038e0100 */
[----:B------:R-:W-:Y:S01]  /*4b60*/  UFLO.U32 UR7, UR7 ;  /* 0x00000007000772bd */ /* 0x000fe200080e0000 */
[----:B------:R-:W3:Y:S01]  /*4b70*/  REDUX UR5, R4 ;  /* 0x00000000040573c4 */ /* 0x000ee20000000000 */
[----:B------:R-:W-:-:S06]  /*4b80*/  IMAD.U32 R0, RZ, RZ, UR8 ;  /* 0x00000008ff007e24 */ /* 0x000fcc000f8e00ff */
[----:B------:R1:W-:Y:S01]  /*4b90*/  UTCATOMSWS.AND URZ, UR8 ;  /* 0x0000000800ff79e3 */ /* 0x0003e20008000000 */
[----:B------:R-:W4:Y:S01]  /*4ba0*/  REDUX UR6, R0 ;  /* 0x00000000000673c4 */ /* 0x000f220000000000 */
[----:B--2---:R-:W-:Y:S01]  /*4bb0*/  ISETP.EQ.U32.AND P0, PT, R2, UR7, PT ;  /* 0x0000000702007c0c */ /* 0x004fe2000bf02070 */
[----:B---3--:R-:W-:Y:S01]  /*4bc0*/  IMAD.U32 R2, RZ, RZ, UR5 ;  /* 0x00000005ff027e24 */ /* 0x008fe2000f8e00ff */
[----:B----4-:R-:W-:-:S11]  /*4bd0*/  MOV R3, UR6 ;  /* 0x0000000600037c02 */ /* 0x010fd60008000f00 */
[----:B------:R1:W-:Y:S04]  /*4be0*/  @P0 ATOMS.AND RZ, [UR4+0x14], R3 ;  /* 0x00001403ffff098c */ /* 0x0003e8000a800004 */
[----:B------:R1:W-:Y:S01]  /*4bf0*/  @P0 ATOMS.AND RZ, [UR4+0x18], R2 ;  /* 0x00001802ffff098c */ /* 0x0003e2000a800004 */
[----:B------:R-:W-:Y:S05]  /*4c00*/  BRA `(.L_x_97) ;  /* 0x0000000000147947 */ /* 0x000fea0003800000 */
.L_x_96:
[----:B------:R-:W-:Y:S02]  /*4c10*/  MOV R2, 0x4c30 ;  /* 0x00004c3000027802 */ /* 0x000fe40000000f00 */
[----:B-1--45:R-:W-:Y:S05]  /*4c20*/  CALL.REL.NOINC `($__internal_0_$__cuda_sm10x_tcgen05_guardrail_trap_col_being_dealloced_not_returned_by_alloc) ;  /* 0x0000004400147944 */ /* 0x032fea0003c00000 */
[----:B------:R-:W-:Y:S05]  /*4c30*/  BRA `(.L_x_97) ;  /* 0x0000000000087947 */ /* 0x000fea0003800000 */
.L_x_95:
[----:B------:R-:W-:Y:S02]  /*4c40*/  MOV R2, 0x4c60 ;  /* 0x00004c6000027802 */ /* 0x000fe40000000f00 */
[----:B-1--45:R-:W-:Y:S05]  /*4c50*/  CALL.REL.NOINC `($__internal_2_$__cuda_sm10x_tcgen05_guardrail_trap_unallocated_columns_being_dealloced) ;  /* 0x0000004400207944 */ /* 0x032fea0003c00000 */
.L_x_97:
[----:B------:R-:W-:Y:S01]  /*4c60*/  NOP ;  /* 0x0000000000007918 */ /* 0x000fe20000000000 */
[----:B-1----:R-:W-:Y:S05]  /*4c70*/  EXIT ;  /* 0x000000000000794d */ /* 0x002fea0003800000 */
.L_x_79:
[----:B------:R-:W-:-:S09]  /*4c80*/  UISETP.NE.OR UP2, UPT, UR8, 0x3, !UP2 ;  /* 0x000000030800788c */ /* 0x000fd2000d745670 */
[----:B------:R-:W-:Y:S05]  /*4c90*/  BRA.U UP2, `(.L_x_98) ;  /* 0x0000000902c87547 */ /* 0x000fea000b800000 */
[----:B------:R-:W1:Y:S01]  /*4ca0*/  LDCU.64 UR6, c[0x0][0x888] ;  /* 0x00011100ff0677ac */ /* 0x000e620008000a00 */
[----:B------:R-:W2:Y:S01]  /*4cb0*/  LDC R0, c[0x0][0xb30] ;  /* 0x0002cc00ff007b82 */ /* 0x000ea20000000800 */
[----:B------:R-:W-:Y:S01]  /*4cc0*/  IMAD.MOV.U32 R30, RZ, RZ, 0x1 ;  /* 0x00000001ff1e7424 */ /* 0x000fe200078e00ff */
[----:B------:R-:W-:Y:S01]  /*4cd0*/  CS2R R28, SRZ ;  /* 0x00000000001c7805 */ /* 0x000fe2000001ff00 */
[----:B------:R-:W4:Y:S01]  /*4ce0*/  LDCU.64 UR4, c[0x0][0x890] ;  /* 0x00011200ff0477ac */ /* 0x000f220008000a00 */
[----:B------:R-:W-:Y:S01]  /*4cf0*/  IMAD.MOV.U32 R25, RZ, RZ, 0x2000 ;  /* 0x00002000ff197424 */ /* 0x000fe200078e00ff */
[----:B------:R-:W-:-:S03]  /*4d00*/  UMOV UR8, 0x400 ;  /* 0x0000040000087882 */ /* 0x000fc60000000000 */
[----:B------:R-:W3:Y:S01]  /*4d10*/  LDC R19, c[0x0][0x370] ;  /* 0x0000dc00ff137b82 */ /* 0x000ee20000000800 */
[----:B------:R-:W-:-:S07]  /*4d20*/  UPLOP3.LUT UP1, UPT, UPT, UPT, UPT, 0x40, 0x4 ;  /* 0x000000000004789c */ /* 0x000fce0003f2e870 */
[----:B------:R-:W3:Y:S01]  /*4d30*/  LDC R2, c[0x0][0xb0c] ;  /* 0x0002c300ff027b82 */ /* 0x000ee20000000800 */
[----:B-1----:R-:W-:Y:S02]  /*4d40*/  UISETP.NE.U32.AND UP2, UPT, UR6, URZ, UPT ;  /* 0x000000ff0600728c */ /* 0x002fe4000bf45070 */
[----:B------:R-:W-:Y:S02]  /*4d50*/  ULEA UR6, UR37, UR8, 0x18 ;  /* 0x0000000825067291 */ /* 0x000fe4000f8ec0ff */
[----:B------:R-:W-:Y:S02]  /*4d60*/  UISETP.NE.AND.EX UP2, UPT, UR7, URZ, UPT, UP2 ;  /* 0x000000ff0700728c */ /* 0x000fe4000bf45320 */
[----:B------:R-:W-:Y:S01]  /*4d70*/  UIADD3 UR7, UPT, UPT, UR6, 0x220, URZ ;  /* 0x0000022006077890 */ /* 0x000fe2000fffe0ff */
[----:B------:R-:W1:Y:S01]  /*4d80*/  LDC R18, c[0x0][0xb20] ;  /* 0x0002c800ff127b82 */ /* 0x000e620000000800 */
[----:B----4-:R-:W-:Y:S01]  /*4d90*/  UISETP.NE.U32.AND UP3, UPT, UR4, URZ, UPT ;  /* 0x000000ff0400728c */ /* 0x010fe2000bf65070 */
[----:B--2---:R-:W-:Y:S01]  /*4da0*/  ISETP.NE.AND P1, PT, R0, 0x1, PT ;  /* 0x000000010000780c */ /* 0x004fe20003f25270 */
[----:B------:R-:W-:-:S02]  /*4db0*/  UPRMT UR37, UR37, 0x654, UR7 ;  /* 0x0000065425257896 */ /* 0x000fc40008000007 */
[----:B------:R-:W-:-:S03]  /*4dc0*/  UISETP.NE.AND.EX UP3, UPT, UR5, URZ, UPT, UP3 ;  /* 0x000000ff0500728c */ /* 0x000fc6000bf65330 */
[----:B------:R-:W2:Y:S08]  /*4dd0*/  LDC.64 R32, c[0x0][0x348] ;  /* 0x0000d200ff207b82 */ /* 0x000eb00000000a00 */
[----:B------:R-:W4:Y:S08]  /*4de0*/  LDC.64 R16, c[0x0][0xb10] ;  /* 0x0002c400ff107b82 */ /* 0x000f300000000a00 */
[----:B------:R-:W1:Y:S08]  /*4df0*/  LDC.64 R6, c[0x0][0xb18] ;  /* 0x0002c600ff067b82 */ /* 0x000e700000000a00 */
[----:B------:R-:W1:Y:S08]  /*4e00*/  LDC.64 R4, c[0x0][0xb28] ;  /* 0x0002ca00ff047b82 */ /* 0x000e700000000a00 */
[----:B---3--:R-:W1:Y:S02]  /*4e10*/  LDC R24, c[0x0][0x374] ;  /* 0x0000dd00ff187b82 */ /* 0x008e640000000800 */
.L_x_106:
[C---:B------:R-:W-:Y:S02]  /*4e20*/  LEA R0, R29.reuse, UR6, 0x3 ;  /* 0x000000061d007c11 */ /* 0x040fe4000f8e18ff */
[----:B------:R-:W-:Y:S02]  /*4e30*/  SHF.L.U32 R3, R28, 0x1f, RZ ;  /* 0x0000001f1c037819 */ /* 0x000fe400000006ff */
[----:B------:R-:W-:Y:S02]  /*4e40*/  LEA R20, R29, UR6, 0x4 ;  /* 0x000000061d147c11 */ /* 0x000fe4000f8e20ff */
[----:B---3--:R-:W3:Y:S02]  /*4e50*/  SYNCS.PHASECHK.TRANS64.TRYWAIT P0, [R0+URZ+0x240], R3 ;  /* 0x00024003000075a7 */ /* 0x008ee400080011ff */
[----:B---3--:R-:W-:Y:S05]  /*4e60*/  @!P0 BRA `(.L_x_99) ;  /* 0x0000004000008947 */ /* 0x008fea0003800000 */
.L_x_213:
[----:B------:R-:W-:Y:S01]  /*4e70*/  ISETP.GE.AND P0, PT, R72, 0x1, PT ;  /* 0x000000014800780c */ /* 0x000fe20003f06270 */
[----:B------:R-:W1:Y:S01]  /*4e80*/  LDS.128 R20, [R20+0x2d0] ;  /* 0x0002d00014147984 */ /* 0x000e620000000c00 */
[----:B------:R-:W-:Y:S01]  /*4e90*/  ISETP.NE.U32.AND P4, PT, RZ, UR4, PT ;  /* 0x00000004ff007c0c */ /* 0x000fe2000bf85070 */
[----:B---3--:R-:W-:Y:S01]  /*4ea0*/  VIADD R0, R0, 0x250 ;  /* 0x0000025000007836 */ /* 0x008fe20000000000 */
[----:B------:R-:W-:Y:S02]  /*4eb0*/  SHF.L.U32 R26, R30, 0x1f, RZ ;  /* 0x0000001f1e1a7819 */ /* 0x000fe400000006ff */
[----:B------:R-:W-:Y:S02]  /*4ec0*/  ISETP.NE.AND.EX P4, PT, RZ, UR5, PT, P4 ;  /* 0x00000005ff007c0c */ /* 0x000fe4000bf85340 */
[----:B------:R-:W-:Y:S01]  /*4ed0*/  PRMT R0, RZ, 0x654, R0 ;  /* 0x00000654ff007816 */ /* 0x000fe20000000000 */
[----:B------:R-:W-:Y:S01]  /*4ee0*/  @!PT LDS RZ, [RZ] ;  /* 0x00000000fffff984 */ /* 0x000fe20000000800 */
[----:B------:R-:W-:Y:S01]  /*4ef0*/  @!PT LDS RZ, [RZ] ;  /* 0x00000000fffff984 */ /* 0x000fe20000000800 */
[----:B------:R-:W-:Y:S01]  /*4f00*/  @!PT LDS RZ, [RZ] ;  /* 0x00000000fffff984 */ /* 0x000fe20000000800 */
[----:B------:R-:W-:Y:S01]  /*4f10*/  @!PT LDS RZ, [RZ] ;  /* 0x00000000fffff984 */ /* 0x000fe20000000800 */
[----:B------:R3:W-:Y:S06]  /*4f20*/  MEMBAR.ALL.CTA ;  /* 0x0000000000007992 */ /* 0x0007ec0000008000 */
[----:B---3--:R-:W3:Y:S02]  /*4f30*/  FENCE.VIEW.ASYNC.S ;  /* 0x00000000000073c6 */ /* 0x008ee40000000000 */
[----:B---3--:R3:W-:Y:S01]  /*4f40*/  SYNCS.ARRIVE.TRANS64.RED.A1T0 RZ, [R0+URZ], RZ ;  /* 0x000000ff00ff79a7 */ /* 0x0087e200081004ff */
[----:B-1----:R-:W-:Y:S11]  /*4f50*/  LOP3.LUT P3, RZ, R22, 0x1, RZ, 0xc0, !PT ;  /* 0x0000000116ff7812 */ /* 0x002ff6000786c0ff */
[----:B------:R-:W-:Y:S02]  /*4f60*/  @!UPT UIADD3 URZ, UPT, UPT, URZ, URZ, URZ ;  /* 0x000000fffffff290 */ /* 0x000fe4000fffe0ff */
[----:B------:R-:W-:Y:S02]  /*4f70*/  @P3 MOV R13, R20 ;  /* 0x00000014000d3202 */ /* 0x000fe40000000f00 */
[----:B------:R-:W-:Y:S01]  /*4f80*/  @P3 LOP3.LUT R8, R21, 0xffff, RZ, 0xc0, !PT ;  /* 0x0000ffff15083812 */ /* 0x000fe200078ec0ff */
[----:B---3--:R-:W-:Y:S06]  /*4f90*/  @!P0 BRA `(.L_x_100) ;  /* 0x0000000000a48947 */ /* 0x008fec0003800000 */
[----:B------:R-:W-:Y:S01]  /*4fa0*/  IMAD.HI.U32 R31, R24, R7, RZ ;  /* 0x00000007181f7227 */ /* 0x000fe200078e00ff */
[----:B------:R-:W-:Y:S02]  /*4fb0*/  ISETP.NE.AND P0, PT, R6, 0x1, PT ;  /* 0x000000010600780c */ /* 0x000fe40003f05270 */
[----:B------:R-:W-:Y:S01]  /*4fc0*/  ISETP.NE.AND P2, PT, R72, 0x1, PT ;  /* 0x000000014800780c */ /* 0x000fe20003f45270 */
[----:B----4-:R-:W-:Y:S01]  /*4fd0*/  IMAD.HI.U32 R34, R19, R16, RZ ;  /* 0x0000001013227227 */ /* 0x010fe200078e00ff */
[----:B------:R-:W-:Y:S02]  /*4fe0*/  SHF.R.U32.HI R31, RZ, R18, R31 ;  /* 0x00000012ff1f7219 */ /* 0x000fe4000001161f */
[----:B------:R-:W-:Y:S01]  /*4ff0*/  ISETP.NE.AND P5, PT, R2, 0x1, PT ;  /* 0x000000010200780c */ /* 0x000fe20003fa5270 */
[----:B------:R-:W-:Y:S01]  /*5000*/  IMAD.HI.U32 R36, R13, R16, RZ ;  /* 0x000000100d247227 */ /* 0x000fe200078e00ff */
[----:B------:R-:W-:Y:S02]  /*5010*/  SHF.R.U32.HI R34, RZ, R17, R34 ;  /* 0x00000011ff227219 */ /* 0x000fe40000011622 */
[----:B------:R-:W-:Y:S01]  /*5020*/  SEL R3, R24, R31, !P0 ;  /* 0x0000001f18037207 */ /* 0x000fe20004000000 */
[C---:B------:R-:W-:Y:S01]  /*5030*/  IMAD.HI.U32 R31, R8.reuse, R7, RZ ;  /* 0x00000007081f7227 */ /* 0x040fe200078e00ff */
[----:B------:R-:W-:Y:S02]  /*5040*/  SEL R11, R19, R34, !P5 ;  /* 0x00000022130b7207 */ /* 0x000fe40006800000 */
[----:B------:R-:W-:Y:S01]  /*5050*/  SHF.R.U32.HI R36, RZ, R17, R36 ;  /* 0x00000011ff247219 */ /* 0x000fe20000011624 */
[----:B------:R-:W-:Y:S01]  /*5060*/  IMAD.HI.U32 R38, R3, R4, RZ ;  /* 0x0000000403267227 */ /* 0x000fe200078e00ff */
[----:B------:R-:W-:Y:S03]  /*5070*/  SHF.R.U32.HI R31, RZ, R18, R31 ;  /* 0x00000012ff1f7219 */ /* 0x000fe6000001161f */
[----:B------:R-:W-:Y:S01]  /*5080*/  IMAD.HI.U32 R34, R11, R4, RZ ;  /* 0x000000040b227227 */ /* 0x000fe200078e00ff */
[----:B------:R-:W-:Y:S02]  /*5090*/  @P2 SHF.R.U32.HI R3, RZ, R5, R38 ;  /* 0x00000005ff032219 */ /* 0x000fe40000011626 */
[----:B------:R-:W-:Y:S02]  /*50a0*/  SEL R9, R8, R31, !P0 ;  /* 0x0000001f08097207 */ /* 0x000fe40004000000 */
[----:B------:R-:W-:Y:S01]  /*50b0*/  @P2 SHF.R.U32.HI R11, RZ, R5, R34 ;  /* 0x00000005ff0b2219 */ /* 0x000fe20000011622 */
[C---:B------:R-:W-:Y:S01]  /*50c0*/  IMAD R10, R72.reuse, R3, RZ ;  /* 0x00000003480a7224 */ /* 0x040fe200078e02ff */
[----:B------:R-:W-:Y:S01]  /*50d0*/  SEL R3, R13, R36, !P5 ;  /* 0x000000240d037207 */ /* 0x000fe20006800000 */
[C---:B------:R-:W-:Y:S03]  /*50e0*/  IMAD.HI.U32 R14, R9.reuse, R4, RZ ;  /* 0x00000004090e7227 */ /* 0x040fe600078e00ff */
[----:B------:R-:W-:Y:S01]  /*50f0*/  ISETP.GE.AND P0, PT, R9, R10, PT ;  /* 0x0000000a0900720c */ /* 0x000fe20003f06270 */
[C---:B------:R-:W-:Y:S01]  /*5100*/  IMAD R12, R72.reuse, R11, RZ ;  /* 0x0000000b480c7224 */ /* 0x040fe200078e02ff */
[-C--:B------:R-:W-:Y:S04]  /*5110*/  SHF.R.U32.HI R14, RZ, R5.reuse, R14 ;  /* 0x00000005ff0e7219 */ /* 0x080fe8000001160e */
[----:B------:R-:W-:Y:S02]  /*5120*/  ISETP.GE.OR P0, PT, R3, R12, P0 ;  /* 0x0000000c0300720c */ /* 0x000fe40000706670 */
[----:B------:R-:W-:Y:S05]  /*5130*/  SEL R15, R9, R14, !P2 ;  /* 0x0000000e090f7207 */ /* 0x000fea0005000000 */
[----:B------:R-:W-:Y:S04]  /*5140*/  IMAD.MOV R14, RZ, RZ, -R15 ;  /* 0x000000ffff0e7224 */ /* 0x000fe800078e0a0f */
[----:B------:R-:W-:Y:S02]  /*5150*/  IMAD R14, R72, R14, R9 ;  /* 0x0000000e480e7224 */ /* 0x000fe400078e0209 */
[C---:B------:R-:W-:Y:S05]  /*5160*/  @!P0 IMAD.HI.U32 R10, R3.reuse, R4, RZ ;  /* 0x00000004030a8227 */ /* 0x040fea00078e00ff */
[----:B------:R-:W-:Y:S04]  /*5170*/  @!P0 SHF.R.U32.HI R10, RZ, R5, R10 ;  /* 0x00000005ff0a8219 */ /* 0x000fe8000001160a */
[----:B------:R-:W-:Y:S01]  /*5180*/  @!P0 SEL R0, R3, R10, !P2 ;  /* 0x0000000a03008207 */ /* 0x000fe20005000000 */
[----:B------:R-:W-:Y:S03]  /*5190*/  IMAD.MOV R10, RZ, RZ, -R3 ;  /* 0x000000ffff0a7224 */ /* 0x000fe600078e0a03 */
[----:B------:R-:W-:Y:S01]  /*51a0*/  @!P0 IADD3 R15, PT, PT, R15, -R0, RZ ;  /* 0x800000000f0f8210 */ /* 0x000fe20007ffe0ff */
[----:B------:R-:W-:Y:S01]  /*51b0*/  @!P0 IMAD R0, R11, R14, R0 ;  /* 0x0000000e0b008224 */ /* 0x000fe200078e0200 */
[----:B------:R-:W-:Y:S01]  /*51c0*/  IADD3 R11, PT, PT, -R9, RZ, RZ ;  /* 0x000000ff090b7210 */ /* 0x000fe20007ffe1ff */
[----:B------:R-:W-:Y:S02]  /*51d0*/  IMAD R13, R2, R10, R13 ;  /* 0x0000000a020d7224 */ /* 0x000fe400078e020d */
[----:B------:R-:W-:Y:S02]  /*51e0*/  @!P0 IMAD R9, R15, R72, R3 ;  /* 0x000000480f098224 */ /* 0x000fe400078e0203 */
[----:B------:R-:W-:Y:S02]  /*51f0*/  @!P0 IMAD.MOV.U32 R3, RZ, RZ, R0 ;  /* 0x000000ffff038224 */ /* 0x000fe400078e0000 */
[----:B------:R-:W-:Y:S02]  /*5200*/  IMAD R8, R6, R11, R8 ;  /* 0x0000000b06087224 */ /* 0x000fe400078e0208 */
[----:B------:R-:W-:Y:S02]  /*5210*/  IMAD R13, R3, R2, R13 ;  /* 0x00000002030d7224 */ /* 0x000fe400078e020d */
[----:B------:R-:W-:Y:S02]  /*5220*/  IMAD R8, R9, R6, R8 ;  /* 0x0000000609087224 */ /* 0x000fe400078e0208 */
.L_x_100:
[----:B------:R-:W-:Y:S05]  /*5230*/  BRA.U UP1, `(.L_x_101) ;  /* 0x0000000101107547 */ /* 0x000fea000b800000 */
[----:B------:R-:W-:Y:S04]  /*5240*/  MOV R0, UR13 ;  /* 0x0000000d00007c02 */ /* 0x000fe80008000f00 */
[----:B------:R-:W-:Y:S04]  /*5250*/  SHF.L.U32 R3, R0, 0x1f, RZ ;  /* 0x0000001f00037819 */ /* 0x000fe800000006ff */
[----:B------:R-:W1:Y:S02]  /*5260*/  SYNCS.PHASECHK.TRANS64.TRYWAIT P0, [UR6+0x238], R3 ;  /* 0x00023803ff0075a7 */ /* 0x000e640008001106 */
[----:B-1----:R-:W-:Y:S05]  /*5270*/  @!P0 BRA `(.L_x_102) ;  /* 0x0000003c00108947 */ /* 0x002fea0003800000 */
.L_x_101:
[----:B------:R-:W-:Y:S05]  /*5280*/  BRA.U !UP3, `(.L_x_103) ;  /* 0x000000010b347547 */ /* 0x000fea000b800000 */
[----:B------:R-:W-:Y:S01]  /*5290*/  UPLOP3.LUT UP0, UPT, UPT, UPT, UP2, 0x80, 0x8 ;  /* 0x000000000008789c */ /* 0x000fe20003f0f020 */
[----:B-1----:R-:W-:Y:S02]  /*52a0*/  HFMA2 R0, -RZ, RZ, 0, 5.9604644775390625e-08 ;  /* 0x00000001ff007431 */ /* 0x002fe400000001ff */
[----:B------:R-:W-:Y:S03]  /*52b0*/  IMAD.MOV.U32 R164, RZ, RZ, 0x1 ;  /* 0x00000001ffa47424 */ /* 0x000fe600078e00ff */
[----:B------:R-:W-:Y:S05]  /*52c0*/  PLOP3.LUT P0, PT, PT, PT, UP0, 0x80, 0x8 ;  /* 0x000000000008781c */ /* 0x000fea0003f0f008 */
[----:B------:R-:W1:Y:S01]  /*52d0*/  @UP0 LDCU.64 UR8, c[0x0][0x888] ;  /* 0x00011100ff0807ac */ /* 0x000e620008000a00 */
[----:B------:R-:W-:Y:S07]  /*52e0*/  @UP0 UIMAD UR7, UR36, UR4, URZ ;  /* 0x00000004240702a4 */ /* 0x000fee000f8e02ff */
[----:B------:R-:W-:Y:S01]  /*52f0*/  @!P0 PRMT R164, R0, 0x7610, R164 ;  /* 0x0000761000a48816 */ /* 0x000fe200000000a4 */
[----:B-1----:R-:W-:Y:S03]  /*5300*/  @UP0 UIMAD.WIDE UR8, UR7, 0x4, UR8 ;  /* 0x00000004070808a5 */ /* 0x002fe6000f8e0208 */
[----:B------:R-:W1:Y:S03]  /*5310*/  @!UP0 LDCU UR7, c[0x0][0x880] ;  /* 0x00011000ff0787ac */ /* 0x000e660008000800 */
[----:B------:R-:W-:Y:S01]  /*5320*/  IMAD.U32 R10, RZ, RZ, UR8 ;  /* 0x00000008ff0a7e24 */ /* 0x000fe2000f8e00ff */
[----:B------:R-:W-:Y:S05]  /*5330*/  MOV R11, UR9 ;  /* 0x00000009000b7c02 */ /* 0x000fea0008000f00 */
[----:B-----5:R3:W5:Y:S02]  /*5340*/  @P0 LDG.E R81, desc[UR40][R10.64] ;  /* 0x000000280a510981 */ /* 0x020764000c1e1900 */
[----:B-1-3--:R-:W-:Y:S07]  /*5350*/  @!P0 IMAD.U32 R81, RZ, RZ, UR7 ;  /* 0x00000007ff518e24 */ /* 0x00afee000f8e00ff */
.L_x_103:
[----:B-----5:R-:W-:Y:S01]  /*5360*/  @!P4 FSETP.EQ.AND P5, PT, R81, RZ, PT ;  /* 0x000000ff5100c20b */ /* 0x020fe20003fa2000 */
[----:B------:R-:W-:Y:S01]  /*5370*/  @!UPT UIADD3 URZ, UPT, UPT, URZ, URZ, URZ ;  /* 0x000000fffffff290 */ /* 0x000fe2000fffe0ff */
[----:B------:R-:W-:Y:S11]  /*5380*/  @!P4 BRA `(.L_x_104) ;  /* 0x000000000014c947 */ /* 0x000ff60003800000 */
[----:B------:R-:W-:Y:S02]  /*5390*/  LOP3.LUT P0, RZ, R164, 0xff, RZ, 0xc0, !PT ;  /* 0x000000ffa4ff7812 */ /* 0x000fe4000780c0ff */
[----:B------:R-:W-:Y:S04]  /*53a0*/  PLOP3.LUT P5, PT, PT, PT, UP0, 0x80, 0x8 ;  /* 0x000000000008781c */ /* 0x000fe80003faf008 */
[----:B------:R-:W-:Y:S07]  /*53b0*/  PLOP3.LUT P5, PT, P5, PT, PT, 0x8, 0x80 ;  /* 0x000000000080781c */ /* 0x000fee0002fae170 */
[----:B------:R-:W-:Y:S11]  /*53c0*/  @P0 FSETP.EQ.AND P5, PT, R81, RZ, PT ;  /* 0x000000ff5100020b */ /* 0x000ff60003fa2000 */
[----:B------:R-:W-:Y:S02]  /*53d0*/  @!UPT UIADD3 URZ, UPT, UPT, URZ, URZ, URZ ;  /* 0x000000fffffff290 */ /* 0x000fe4000fffe0ff */
.L_x_104:
[----:B------:R-:W3:Y:S01]  /*53e0*/  SYNCS.PHASECHK.TRANS64.TRYWAIT P4, [UR6+0x228], R26 ;  /* 0x0002281aff0075a7 */ /* 0x000ee20008081106 */
[----:B------:R-:W-:Y:S01]  /*53f0*/  @P3 SHF.R.U32.HI R27, RZ, 0x10, R21 ;  /* 0x00000010ff1b3819 */ /* 0x000fe20000011615 */
[----:B------:R-:W-:Y:S01]  /*5400*/  VIADD R29, R29, 0x1 ;  /* 0x000000011d1d7836 */ /* 0x000fe20000000000 */
[----:B------:R-:W5:Y:S08]  /*5410*/  LDC.64 R14, c[0x0][0xb10] ;  /* 0x0002c400ff0e7b82 */ /* 0x000f700000000a00 */
[----:B------:R-:W2:Y:S08]  /*5420*/  LDC.64 R10, c[0x0][0xb18] ;  /* 0x0002c600ff0a7b82 */ /* 0x000eb00000000a00 */
[----:B-1----:R-:W1:Y:S08]  /*5430*/  @!P1 LDC R0, c[0x0][0xb20] ;  /* 0x0002c800ff009b82 */ /* 0x002e700000000800 */
[----:B------:R-:W4:Y:S01]  /*5440*/  @!P1 LDC R3, c[0x0][0xb0c] ;  /* 0x0002c300ff039b82 */ /* 0x000f220000000800 */
[----:B-----5:R-:W-:Y:S05]  /*5450*/  @!P1 IMAD.HI.U32 R14, R13, R14, RZ ;  /* 0x0000000e0d0e9227 */ /* 0x020fea00078e00ff */
[----:B------:R-:W-:Y:S01]  /*5460*/  @!P1 SHF.R.U32.HI R14, RZ, R15, R14 ;  /* 0x0000000fff0e9219 */ /* 0x000fe2000001160e */
[----:B--2---:R-:W-:Y:S01]  /*5470*/  @!P1 IMAD.HI.U32 R11, R8, R11, RZ ;  /* 0x0000000b080b9227 */ /* 0x004fe200078e00ff */
[----:B------:R-:W-:Y:S04]  /*5480*/  @!P1 ISETP.NE.AND P0, PT, R10, 0x1, PT ;  /* 0x000000010a00980c */ /* 0x000fe80003f05270 */
[----:B-1----:R-:W-:Y:S02]  /*5490*/  @!P1 SHF.R.U32.HI R9, RZ, R0, R11 ;  /* 0x00000000ff099219 */ /* 0x002fe4000001160b */
[----:B----4-:R-:W-:Y:S02]  /*54a0*/  @!P1 ISETP.NE.AND P2, PT, R3, 0x1, PT ;  /* 0x000000010300980c */ /* 0x010fe40003f45270 */
[----:B------:R-:W-:Y:S02]  /*54b0*/  @!P1 SEL R9, R8, R9, !P0 ;  /* 0x0000000908099207 */ /* 0x000fe40004000000 */
[----:B------:R-:W-:Y:S02]  /*54c0*/  ELECT P0, URZ, PT ;  /* 0x0000000000ff782f */ /* 0x000fe40003800000 */
[----:B------:R-:W-:Y:S05]  /*54d0*/  @!P1 SEL R14, R13, R14, !P2 ;  /* 0x0000000e0d0e9207 */ /* 0x000fea0005000000 */
[----:B------:R-:W-:Y:S02]  /*54e0*/  @!P1 IMAD.IADD R0, R9, 0x1, -R14 ;  /* 0x0000000109009824 */ /* 0x000fe400078e0a0e */
[----:B------:R-:W-:Y:S02]  /*54f0*/  @!P1 IMAD.IADD R9, R14, 0x1, -R9 ;  /* 0x000000010e099824 */ /* 0x000fe400078e0a09 */
[----:B------:R-:W-:Y:S02]  /*5500*/  @!P1 IMAD R13, R0, R3, R13 ;  /* 0x00000003000d9224 */ /* 0x000fe400078e020d */
[----:B------:R-:W-:Y:S01]  /*5510*/  @!P1 IMAD R8, R9, R10, R8 ;  /* 0x0000000a09089224 */ /* 0x000fe200078e0208 */
[----:B---3--:R-:W-:Y:S06]  /*5520*/  @!P4 BRA `(.L_x_105) ;  /* 0x00000038007cc947 */ /* 0x008fec0003800000 */
.L_x_216:
[----:B------:R-:W-:Y:S01]  /*5530*/  PLOP3.LUT P5, PT, P5, P0, PT, 0xf2, 0x2f ;  /* 0x00000000002f781c */ /* 0x000fe20002fa1e72 */
[----:B------:R-:W-:Y:S01]  /*5540*/  UMOV UR14, 0x0 ;  /* 0x00000000000e7882 */ /* 0x000fe20000000000 */
[----:B------:R-:W-:Y:S01]  /*5550*/  LOP3.LUT R30, R30, 0x1, RZ, 0x3c, !PT ;  /* 0x000000011e1e7812 */ /* 0x000fe200078e3cff */
[----:B------:R-:W-:Y:S01]  /*5560*/  UMOV UR15, 0x10000000 ;  /* 0x10000000000f7882 */ /* 0x000fe20000000000 */
[----:B------:R-:W-:Y:S01]  /*5570*/  UMOV UR12, UR36 ;  /* 0x00000024000c7c82 */ /* 0x000fe20008000000 */
[----:B------:R-:W-:Y:S08]  /*5580*/  @P3 R2UR UR36, R27 ;  /* 0x000000001b2432ca */ /* 0x000ff000000e0000 */
[----:B-1----:R-:W-:Y:S01]  /*5590*/  @!P5 IADD3 R3, P0, PT, R32, 0x580, RZ ;  /* 0x000005802003d810 */ /* 0x002fe20007f1e0ff */
[----:B------:R-:W-:Y:S01]  /*55a0*/  @!P5 IMAD.SHL.U32 R155, R155, 0x40, RZ ;  /* 0x000000409b9bd824 */ /* 0x000fe200078e00ff */
[----:B------:R-:W-:Y:S01]  /*55b0*/  VOTEU.ALL UP1, P5 ;  /* 0x0000000000ff7886 */ /* 0x000fe20002820000 */
[----:B------:R-:W-:Y:S01]  /*55c0*/  @!P5 IMAD.SHL.U32 R165, R165, 0x80, RZ ;  /* 0x00000080a5a5d824 */ /* 0x000fe200078e00ff */
[----:B------:R-:W-:Y:S01]  /*55d0*/  @!P5 R2UR UR8, R3 ;  /* 0x000000000308d2ca */ /* 0x000fe200000e0000 */
[----:B------:R-:W-:Y:S01]  /*55e0*/  @!P5 IMAD.X R0, RZ, RZ, R33, P0 ;  /* 0x000000ffff00d224 */ /* 0x000fe200000e0621 */
[----:B------:R-:W-:Y:S01]  /*55f0*/  @!P5 R2UR UR10, R155 ;  /* 0x000000009b0ad2ca */ /* 0x000fe200000e0000 */
[----:B------:R-:W-:Y:S01]  /*5600*/  @!UP1 UIADD3 UR9, UPT, UPT, UR6, 0x220, URZ ;  /* 0x0000022006099890 */ /* 0x000fe2000fffe0ff */
[----:B------:R-:W-:Y:S01]  /*5610*/  @!P5 R2UR UR11, R165 ;  /* 0x00000000a50bd2ca */ /* 0x000fe200000e0000 */
[----:B------:R-:W-:Y:S01]  /*5620*/  IMAD.IADD R155, R8, 0x1, R143 ;  /* 0x00000001089b7824 */ /* 0x000fe200078e028f */
[----:B------:R-:W-:Y:S01]  /*5630*/  @!P5 R2UR UR7, R0 ;  /* 0x000000000007d2ca */ /* 0x000fe200000e0000 */
[----:B------:R-:W-:Y:S01]  /*5640*/  IMAD.IADD R165, R13, 0x1, R154 ;  /* 0x000000010da57824 */ /* 0x000fe200078e029a */
[C---:B------:R-:W-:Y:S04]  /*5650*/  ISETP.NE.AND P0, PT, R29.reuse, 0x2, PT ;  /* 0x000000021d00780c */ /* 0x040fe80003f05270 */
[----:B------:R-:W-:Y:S01]  /*5660*/  SEL R3, RZ, 0x1, P0 ;  /* 0x00000001ff037807 */ /* 0x000fe20000000000 */
[----:B------:R-:W-:Y:S01]  /*5670*/  IMAD.U32 R10, RZ, RZ, UR8 ;  /* 0x00000008ff0a7e24 */ /* 0x000fe2000f8e00ff */
[----:B------:R-:W-:Y:S01]  /*5680*/  @!UP1 UIADD3 UR8, UPT, UPT, UR6, 0x400, URZ ;  /* 0x0000040006089890 */ /* 0x000fe2000fffe0ff */
[----:B------:R-:W-:Y:S01]  /*5690*/  SEL R29, R29, RZ, P0 ;  /* 0x000000ff1d1d7207 */ /* 0x000fe20000000000 */
[----:B------:R-:W-:Y:S01]  /*56a0*/  VOTEU.ALL UP1, P5 ;  /* 0x0000000000ff7886 */ /* 0x000fe20002820000 */
[----:B------:R-:W-:Y:S02]  /*56b0*/  LOP3.LUT R28, R28, R3, RZ, 0x3c, !PT ;  /* 0x000000031c1c7212 */ /* 0x000fe400078e3cff */
[----:B------:R-:W-:Y:S01]  /*56c0*/  IMAD.U32 R11, RZ, RZ, UR7 ;  /* 0x00000007ff0b7e24 */ /* 0x000fe2000f8e00ff */
[----:B------:R-:W-:Y:S04]  /*56d0*/  @!P5 R2UR UR16, R10 ;  /* 0x000000000a10d2ca */ /* 0x000fe800000e0000 */
[----:B------:R-:W-:Y:S11]  /*56e0*/  @!P5 R2UR UR17, R11 ;  /* 0x000000000b11d2ca */ /* 0x000ff600000e0000 */
[----:B------:R-:W-:Y:S02]  /*56f0*/  @!UPT UIADD3 URZ, UPT, UPT, URZ, URZ, URZ ;  /* 0x000000fffffff290 */ /* 0x000fe4000fffe0ff */
[----:B------:R3:W-:Y:S01]  /*5700*/  @!UP1 UTMALDG.3D [UR8], [UR16], desc[UR14] ;  /* 0x00000e08100095b4 */ /* 0x0007e20008011000 */
[----:B------:R3:W-:Y:S01]  /*5710*/  @!P5 SYNCS.ARRIVE.TRANS64.RED.A0TR RZ, [UR6+0x220], R25 ;  /* 0x00022019ffffd9a7 */ /* 0x0007e20008300406 */
[----:B------:R-:W-:Y:S01]  /*5720*/  UPLOP3.LUT UP1, UPT, UPT, UPT, UPT, 0x80, 0x8 ;  /* 0x000000000008789c */ /* 0x000fe20003f2f070 */
[----:B------:R-:W-:Y:S01]  /*5730*/  SYNCS.ARRIVE.TRANS64.RED.A1T0 RZ, [UR37], RZ ;  /* 0x000000ffffff79a7 */ /* 0x000fe20008100425 */
[----:B------:R-:W-:Y:S09]  /*5740*/  @P3 BRA `(.L_x_106) ;  /* 0xfffffff400b43947 */ /* 0x000ff2000383ffff */
[----:B------:R-:W-:Y:S07]  /*5750*/  MOV R0, UR6 ;  /* 0x0000000600007c02 */ /* 0x000fee0008000f00 */
.L_x_107:
[----:B-1----:R-:W-:-:S04]  /*5760*/  SHF.L.U32 R3, R30, 0x1f, RZ ;  /* 0x0000001f1e037819 */ /* 0x002fc800000006ff */
[----:B------:R1:W2:Y:S03]  /*5770*/  SYNCS.PHASECHK.TRANS64.TRYWAIT P0, [R0+URZ+0x228], R3 ;  /* 0x00022803000075a7 */ /* 0x0002a600080011ff */
[----:B--2---:R-:W-:Y:S05]  /*5780*/  @!P0 NANOSLEEP.SYNCS 0x989680 ;  /* 0x009896800000895d */ /* 0x004fea0003900000 */
[----:B------:R-:W2:Y:S02]  /*5790*/  @!P0 SYNCS.PHASECHK.TRANS64 P0, [R0+URZ+0x228], R3 ;  /* 0x00022803000085a7 */ /* 0x000ea400080010ff */
[----:B--23--:R-:W-:Y:S05]  /*57a0*/  @P0 EXIT ;  /* 0x000000000000094d */ /* 0x00cfea0003800000 */
[----:B------:R-:W-:Y:S05]  /*57b0*/  BRA `(.L_x_107) ;  /* 0xfffffffc00e87947 */ /* 0x000fea000383ffff */
.L_x_98:
[----:B------:R-:W-:-:S06]  /*57c0*/  UISETP.GE.AND UP1, UPT, UR8, 0x4, UPT ;  /* 0x000000040800788c */ /* 0x000fcc000bf26270 */
[----:B------:R-:W-:-:S13]  /*57d0*/  PLOP3.LUT P0, PT, PT, PT, UP1, 0x80, 0x8 ;  /* 0x000000000008781c */ /* 0x000fda0003f0f018 */
[----:B------:R-:W-:Y:S05]  /*57e0*/  @!P0 EXIT ;  /* 0x000000000000894d */ /* 0x000fea0003800000 */
[----:B------:R-:W-:Y:S01]  /*57f0*/  BAR.SYNC.DEFER_BLOCKING 0x6, 0xa0 ;  /* 0x0182800000007b1d */ /* 0x000fe20000010000 */
[C---:B------:R-:W-:Y:S02]  /*5800*/  IMAD.SHL.U32 R3, R166.reuse, 0x40, RZ ;  /* 0x00000040a6037824 */ /* 0x040fe400078e00ff */
[----:B------:R-:W-:Y:S02]  /*5810*/  HFMA2 R76, -RZ, RZ, 0, 0 ;  /* 0x00000000ff4c7431 */ /* 0x000fe400000001ff */
[C---:B------:R-:W-:Y:S01]  /*5820*/  IMAD.SHL.U32 R168, R166.reuse, 0x8, RZ ;  /* 0x00000008a6a87824 */ /* 0x040fe200078e00ff */
[----:B------:R-:W-:Y:S01]  /*5830*/  CS2R R174, SRZ ;  /* 0x0000000000ae7805 */ /* 0x000fe2000001ff00 */
[----:B------:R-:W-:Y:S01]  /*5840*/  IMAD.U32 R79, R166, 0x10000, RZ ;  /* 0x00010000a64f7824 */ /* 0x000fe200078e00ff */
[----:B------:R-:W-:Y:S01]  /*5850*/  UMOV UR43, 0x400 ;  /* 0x00000400002b7882 */ /* 0x000fe20000000000 */
[----:B------:R-:W-:Y:S01]  /*5860*/  LOP3.LUT R5, R3, 0x180, RZ, 0xc0, !PT ;  /* 0x0000018003057812 */ /* 0x000fe200078ec0ff */
[----:B------:R-:W-:Y:S01]  /*5870*/  ULEA UR43, UR37, UR43, 0x18 ;  /* 0x0000002b252b7291 */ /* 0x000fe2000f8ec0ff */
[----:B------:R-:W1:Y:S01]  /*5880*/  LDC R167, c[0x0][0x370] ;  /* 0x0000dc00ffa77b82 */ /* 0x000e620000000800 */
[----:B------:R-:W-:Y:S01]  /*5890*/  LOP3.LUT R79, R79, 0x600000, RZ, 0xc0, !PT ;  /* 0x006000004f4f7812 */ /* 0x000fe200078ec0ff */
[----:B------:R-:W-:Y:S01]  /*58a0*/  IMAD.MOV.U32 R181, RZ, RZ, RZ ;  /* 0x000000ffffb57224 */ /* 0x000fe200078e00ff */
[----:B------:R-:W-:Y:S01]  /*58b0*/  LOP3.LUT R168, R5, 0x30, R168, 0xf8, !PT ;  /* 0x0000003005a87812 */ /* 0x000fe200078ef8a8 */
[----:B------:R-:W-:Y:S01]  /*58c0*/  UIADD3 UR4, UPT, UPT, UR43, 0x2400, URZ ;  /* 0x000024002b047890 */ /* 0x000fe2000fffe0ff */
[----:B------:R-:W-:Y:S01]  /*58d0*/  IMAD.MOV.U32 R173, RZ, RZ, RZ ;  /* 0x000000ffffad7224 */ /* 0x000fe200078e00ff */
[----:B------:R-:W2:Y:S01]  /*58e0*/  LDCU.64 UR46, c[0x0][0x348] ;  /* 0x00006900ff2e77ac */ /* 0x000ea20008000a00 */
[----:B------:R-:W-:Y:S01]  /*58f0*/  LOP3.LUT R168, R168, 0x1e40, R3, 0xf8, !PT ;  /* 0x00001e40a8a87812 */ /* 0x000fe200078ef803 */
[----:B------:R-:W4:Y:S01]  /*5900*/  LDC R74, c[0x0][0xb0c] ;  /* 0x0002c300ff4a7b82 */ /* 0x000f220000000800 */
[----:B------:R-:W-:Y:S01]  /*5910*/  IMAD.SHL.U32 R3, R166, 0x10, RZ ;  /* 0x00000010a6037824 */ /* 0x000fe200078e00ff */
[----:B------:R-:W-:Y:S01]  /*5920*/  MOV R179, UR4 ;  /* 0x0000000400b37c02 */ /* 0x000fe20008000f00 */
[----:B------:R-:W1:Y:S03]  /*5930*/  LDCU.64 UR38, c[0x0][0x888] ;  /* 0x00011100ff2677ac */ /* 0x000e660008000a00 */
[C---:B------:R-:W-:Y:S01]  /*5940*/  LOP3.LUT R5, R3.reuse, 0x20, RZ, 0xc0, !PT ;  /* 0x0000002003057812 */ /* 0x040fe200078ec0ff */
[----:B------:R-:W3:Y:S01]  /*5950*/  LDS R0, [UR43+0x2f0] ;  /* 0x0002f02bff007984 */ /* 0x000ee20008000800 */
[----:B------:R-:W1:Y:S01]  /*5960*/  LDC R170, c[0x0][0xb20] ;  /* 0x0002c800ffaa7b82 */ /* 0x000e620000000800 */
[----:B------:R-:W-:Y:S01]  /*5970*/  LOP3.LUT R3, R3, 0x40, RZ, 0xc0, !PT ;  /* 0x0000004003037812 */ /* 0x000fe200078ec0ff */
[----:B------:R-:W-:-:S06]  /*5980*/  UIADD3 UR42, UPT, UPT, UR43, 0x400, URZ ;  /* 0x000004002b2a7890 */ /* 0x000fcc000fffe0ff */
[----:B------:R-:W1:Y:S08]  /*5990*/  LDC R73, c[0x0][0xb30] ;  /* 0x0002cc00ff497b82 */ /* 0x000e700000000800 */
[----:B------:R-:W1:Y:S08]  /*59a0*/  LDC.64 R152, c[0x0][0xb10] ;  /* 0x0002c400ff987b82 */ /* 0x000e700000000a00 */
[----:B------:R-:W1:Y:S08]  /*59b0*/  LDC.64 R70, c[0x0][0xb18] ;  /* 0x0002c600ff467b82 */ /* 0x000e700000000a00 */
[----:B------:R-:W1:Y:S01]  /*59c0*/  LDC.64 R148, c[0x0][0x888] ;  /* 0x00022200ff947b82 */ /* 0x000e620000000a00 */
[----:B---3--:R-:W-:-:S07]  /*59d0*/  IMAD.IADD R79, R0, 0x1, R79 ;  /* 0x00000001004f7824 */ /* 0x008fce00078e024f */
[----:B------:R-:W3:Y:S01]  /*59e0*/  LDC.64 R68, c[0x0][0xb28] ;  /* 0x0002ca00ff447b82 */ /* 0x000ee20000000a00 */
[----:B------:R-:W-:-:S05]  /*59f0*/  VIADD R0, R168, UR43 ;  /* 0x0000002ba8007c36 */ /* 0x000fca0008000000 */
[--C-:B------:R-:W-:Y:S02]  /*5a00*/  IADD3 R178, PT, PT, -R5, 0x400, R0.reuse ;  /* 0x0000040005b27810 */ /* 0x100fe40007ffe100 */
[----:B------:R-:W1:Y:S01]  /*5a10*/  LDC.64 R150, c[0x0][0x890] ;  /* 0x00022400ff967b82 */ /* 0x000e620000000a00 */
[----:B------:R-:W-:Y:S02]  /*5a20*/  IADD3 R177, PT, PT, -R3, 0x400, R0 ;  /* 0x0000040003b17810 */ /* 0x000fe40007ffe100 */
[----:B------:R-:W-:-:S05]  /*5a30*/  IMAD.IADD R176, R178, 0x1, -R3 ;  /* 0x00000001b2b07824 */ /* 0x000fca00078e0a03 */
[----:B------:R-:W1:Y:S08]  /*5a40*/  LDC.64 R146, c[0x0][0x8b0] ;  /* 0x00022c00ff927b82 */ /* 0x000e700000000a00 */
[----:B------:R-:W1:Y:S08]  /*5a50*/  LDC.64 R144, c[0x0][0x8a8] ;  /* 0x00022a00ff907b82 */ /* 0x000e700000000a00 */
[----:B--2-4-:R-:W1:Y:S02]  /*5a60*/  LDC R172, c[0x0][0x374] ;  /* 0x0000dd00ffac7b82 */ /* 0x014e640000000800 */
.L_x_125:
[C---:B------:R-:W-:Y:S02]  /*5a70*/  LEA R0, R181.reuse, UR43, 0x3 ;  /* 0x0000002bb5007c11 */ /* 0x040fe4000f8e18ff */
[----:B------:R-:W-:Y:S02]  /*5a80*/  SHF.L.U32 R3, R174, 0x1f, RZ ;  /* 0x0000001fae037819 */ /* 0x000fe400000006ff */
[----:B------:R-:W-:Y:S02]  /*5a90*/  LEA R16, R181, UR43, 0x4 ;  /* 0x0000002bb5107c11 */ /* 0x000fe4000f8e20ff */
[----:B--2---:R-:W2:Y:S02]  /*5aa0*/  SYNCS.PHASECHK.TRANS64.TRYWAIT P0, [R0+URZ+0x240], R3 ;  /* 0x00024003000075a7 */ /* 0x004ea400080011ff */
[----:B-12---:R-:W-:Y:S05]  /*5ab0*/  @!P0 BRA `(.L_x_108) ;  /* 0x0000003400308947 */ /* 0x006fea0003800000 */
.L_x_217:
[----:B------:R-:W4:Y:S01]  /*5ac0*/  LDC.64 R12, c[0x0][0xb10] ;  /* 0x0002c400ff0c7b82 */ /* 0x000f220000000a00 */
[----:B------:R-:W3:Y:S01]  /*5ad0*/  LDS.128 R16, [R16+0x2d0] ;  /* 0x0002d00010107984 */ /* 0x000ee20000000c00 */
[----:B-1----:R-:W-:Y:S01]  /*5ae0*/  ISETP.NE.AND P1, PT, R73, 0x1, PT ;  /* 0x000000014900780c */ /* 0x002fe20003f25270 */
[----:B--2---:R-:W-:Y:S01]  /*5af0*/  VIADD R0, R0, 0x250 ;  /* 0x0000025000007836 */ /* 0x004fe20000000000 */
[----:B------:R-:W-:Y:S04]  /*5b00*/  ISETP.GE.AND P0, PT, R72, 0x1, PT ;  /* 0x000000014800780c */ /* 0x000fe80003f06270 */
[----:B------:R-:W1:Y:S01]  /*5b10*/  LDC.64 R10, c[0x0][0xb18] ;  /* 0x0002c600ff0a7b82 */ /* 0x000e620000000a00 */
[----:B------:R-:W-:Y:S01]  /*5b20*/  PRMT R0, RZ, 0x654, R0 ;  /* 0x00000654ff007816 */ /* 0x000fe20000000000 */
[----:B------:R-:W-:Y:S01]  /*5b30*/  @!PT LDS RZ, [RZ] ;  /* 0x00000000fffff984 */ /* 0x000fe20000000800 */
[----:B------:R-:W-:Y:S01]  /*5b40*/  @!PT LDS RZ, [RZ] ;  /* 0x00000000fffff984 */ /* 0x000fe20000000800 */
[----:B------:R-:W-:Y:S01]  /*5b50*/  @!PT LDS RZ, [RZ] ;  /* 0x00000000fffff984 */ /* 0x000fe20000000800 */
[----:B------:R-:W-:Y:S01]  /*5b60*/  @!PT LDS RZ, [RZ] ;  /* 0x00000000fffff984 */ /* 0x000fe20000000800 */
[----:B------:R2:W-:Y:S06]  /*5b70*/  MEMBAR.ALL.CTA ;  /* 0x0000000000007992 */ /* 0x0005ec0000008000 */
[----:B--2---:R-:W2:Y:S01]  /*5b80*/  FENCE.VIEW.ASYNC.S ;  /* 0x00000000000073c6 */ /* 0x004ea20000000000 */
[----:B------:R-:W1:Y:S08]  /*5b90*/  @!P1 LDC R14, c[0x0][0xb20] ;  /* 0x0002c800ff0e9b82 */ /* 0x000e700000000800 */
[----:B------:R-:W1:Y:S01]  /*5ba0*/  @!P1 LDC R9, c[0x0][0xb0c] ;  /* 0x0002c300ff099b82 */ /* 0x000e620000000800 */
[----:B--2---:R2:W-:Y:S01]  /*5bb0*/  SYNCS.ARRIVE.TRANS64.RED.A1T0 RZ, [R0+URZ], RZ ;  /* 0x000000ff00ff79a7 */ /* 0x0045e200081004ff */
[----:B---3--:R-:W-:Y:S04]  /*5bc0*/  LOP3.LUT P4, RZ, R18, 0x1, RZ, 0xc0, !PT ;  /* 0x0000000112ff7812 */ /* 0x008fe8000788c0ff */
[----:B------:R-:W-:Y:S09]  /*5bd0*/  P2R R180, PR, RZ, 0x10 ;  /* 0x00000010ffb47803 */ /* 0x000ff20000000000 */
[----:B------:R-:W-:Y:S02]  /*5be0*/  @P4 MOV R77, R16 ;  /* 0x00000010004d4202 */ /* 0x000fe40000000f00 */
[----:B------:R-:W-:Y:S01]  /*5bf0*/  @P4 LOP3.LUT R75, R17, 0xffff, RZ, 0xc0, !PT ;  /* 0x0000ffff114b4812 */ /* 0x000fe200078ec0ff */
[----:B--2-4-:R-:W-:Y:S06]  /*5c00*/  @!P0 BRA `(.L_x_109) ;  /* 0x0000000000a48947 */ /* 0x014fec0003800000 */
[----:B------:R-:W-:Y:S01]  /*5c10*/  IMAD.HI.U32 R21, R172, R71, RZ ;  /* 0x00000047ac157227 */ /* 0x000fe200078e00ff */
[----:B------:R-:W-:Y:S02]  /*5c20*/  ISETP.NE.AND P0, PT, R70, 0x1, PT ;  /* 0x000000014600780c */ /* 0x000fe40003f05270 */
[----:B------:R-:W-:Y:S01]  /*5c30*/  ISETP.NE.AND P2, PT, R72, 0x1, PT ;  /* 0x000000014800780c */ /* 0x000fe20003f45270 */
[----:B------:R-:W-:Y:S01]  /*5c40*/  IMAD.HI.U32 R20, R167, R152, RZ ;  /* 0x00000098a7147227 */ /* 0x000fe200078e00ff */
[----:B------:R-:W-:Y:S02]  /*5c50*/  SHF.R.U32.HI R21, RZ, R170, R21 ;  /* 0x000000aaff157219 */ /* 0x000fe40000011615 */
[----:B------:R-:W-:Y:S01]  /*5c60*/  ISETP.NE.AND P3, PT, R74, 0x1, PT ;  /* 0x000000014a00780c */ /* 0x000fe20003f65270 */
[----:B------:R-:W-:Y:S01]  /*5c70*/  IMAD.HI.U32 R24, R77, R152, RZ ;  /* 0x000000984d187227 */ /* 0x000fe200078e00ff */
[----:B------:R-:W-:Y:S02]  /*5c80*/  SHF.R.U32.HI R20, RZ, R153, R20 ;  /* 0x00000099ff147219 */ /* 0x000fe40000011614 */
[----:B------:R-:W-:Y:S01]  /*5c90*/  SEL R3, R172, R21, !P0 ;  /* 0x00000015ac037207 */ /* 0x000fe20004000000 */
[----:B------:R-:W-:Y:S01]  /*5ca0*/  IMAD.HI.U32 R21, R75, R71, RZ ;  /* 0x000000474b157227 */ /* 0x000fe200078e00ff */
[----:B------:R-:W-:Y:S02]  /*5cb0*/  SEL R7, R167, R20, !P3 ;  /* 0x00000014a7077207 */ /* 0x000fe40005800000 */
[----:B------:R-:W-:Y:S01]  /*5cc0*/  SHF.R.U32.HI R24, RZ, R153, R24 ;  /* 0x00000099ff187219 */ /* 0x000fe20000011618 */
[-C--:B------:R-:W-:Y:S04]  /*5cd0*/  IMAD.HI.U32 R20, R3, R68.reuse, RZ ;  /* 0x0000004403147227 */ /* 0x080fe800078e00ff */
[----:B------:R-:W-:Y:S01]  /*5ce0*/  IMAD.HI.U32 R22, R7, R68, RZ ;  /* 0x0000004407167227 */ /* 0x000fe200078e00ff */
[-C--:B------:R-:W-:Y:S02]  /*5cf0*/  @P2 SHF.R.U32.HI R3, RZ, R69.reuse, R20 ;  /* 0x00000045ff032219 */ /* 0x080fe40000011614 */
[----:B------:R-:W-:Y:S02]  /*5d00*/  SHF.R.U32.HI R20, RZ, R170, R21 ;  /* 0x000000aaff147219 */ /* 0x000fe40000011615 */
[----:B------:R-:W-:Y:S01]  /*5d10*/  @P2 SHF.R.U32.HI R7, RZ, R69, R22 ;  /* 0x00000045ff072219 */ /* 0x000fe20000011616 */
[C---:B------:R-:W-:Y:S01]  /*5d20*/  IMAD R2, R72.reuse, R3, RZ ;  /* 0x0000000348027224 */ /* 0x040fe200078e02ff */
[----:B------:R-:W-:Y:S02]  /*5d30*/  SEL R5, R75, R20, !P0 ;  /* 0x000000144b057207 */ /* 0x000fe40004000000 */
[----:B------:R-:W-:Y:S01]  /*5d40*/  SEL R3, R77, R24, !P3 ;  /* 0x000000184d037207 */ /* 0x000fe20005800000 */
[----:B------:R-:W-:Y:S01]  /*5d50*/  IMAD R4, R72, R7, RZ ;  /* 0x0000000748047224 */ /* 0x000fe200078e02ff */
[C---:B------:R-:W-:Y:S01]  /*5d60*/  ISETP.GE.AND P0, PT, R5.reuse, R2, PT ;  /* 0x000000020500720c */ /* 0x040fe20003f06270 */
[----:B------:R-:W-:Y:S03]  /*5d70*/  IMAD.HI.U32 R6, R5, R68, RZ ;  /* 0x0000004405067227 */ /* 0x000fe600078e00ff */
[----:B------:R-:W-:Y:S01]  /*5d80*/  ISETP.GE.OR P0, PT, R3, R4, P0 ;  /* 0x000000040300720c */ /* 0x000fe20000706670 */
[----:B------:R-:W-:Y:S01]  /*5d90*/  IMAD.MOV R4, RZ, RZ, -R3 ;  /* 0x000000ffff047224 */ /* 0x000fe200078e0a03 */
[-C--:B------:R-:W-:Y:S03]  /*5da0*/  SHF.R.U32.HI R6, RZ, R69.reuse, R6 ;  /* 0x00000045ff067219 */ /* 0x080fe60000011606 */
[----:B------:R-:W-:Y:S01]  /*5db0*/  IMAD R77, R74, R4, R77 ;  /* 0x000000044a4d7224 */ /* 0x000fe200078e024d */
[----:B------:R-:W-:Y:S05]  /*5dc0*/  SEL R15, R5, R6, !P2 ;  /* 0x00000006050f7207 */ /* 0x000fea0005000000 */
[----:B------:R-:W-:Y:S02]  /*5dd0*/  IMAD.MOV R6, RZ, RZ, -R15 ;  /* 0x000000ffff067224 */ /* 0x000fe400078e0a0f */
[C---:B------:R-:W-:Y:S04]  /*5de0*/  @!P0 IMAD.HI.U32 R2, R3.reuse, R68, RZ ;  /* 0x0000004403028227 */ /* 0x040fe800078e00ff */
[----:B------:R-:W-:Y:S01]  /*5df0*/  IMAD R6, R72, R6, R5 ;  /* 0x0000000648067224 */ /* 0x000fe200078e0205 */
[----:B------:R-:W-:Y:S04]  /*5e00*/  @!P0 SHF.R.U32.HI R2, RZ, R69, R2 ;  /* 0x00000045ff028219 */ /* 0x000fe80000011602 */
[----:B------:R-:W-:Y:S02]  /*5e10*/  @!P0 SEL R0, R3, R2, !P2 ;  /* 0x0000000203008207 */ /* 0x000fe40005000000 */
[----:B------:R-:W-:Y:S02]  /*5e20*/  IADD3 R2, PT, PT, -R5, RZ, RZ ;  /* 0x000000ff05027210 */ /* 0x000fe40007ffe1ff */
[----:B------:R-:W-:Y:S01]  /*5e30*/  @!P0 IADD3 R8, PT, PT, R15, -R0, RZ ;  /* 0x800000000f088210 */ /* 0x000fe20007ffe0ff */
[----:B------:R-:W-:Y:S02]  /*5e40*/  @!P0 IMAD R0, R7, R6, R0 ;  /* 0x0000000607008224 */ /* 0x000fe400078e0200 */
[----:B------:R-:W-:Y:S02]  /*5e50*/  IMAD R75, R70, R2, R75 ;  /* 0x00000002464b7224 */ /* 0x000fe400078e024b */
[----:B------:R-:W-:Y:S02]  /*5e60*/  @!P0 IMAD R5, R8, R72, R3 ;  /* 0x0000004808058224 */ /* 0x000fe400078e0203 */
[----:B------:R-:W-:Y:S04]  /*5e70*/  @!P0 IMAD.MOV.U32 R3, RZ, RZ, R0 ;  /* 0x000000ffff038224 */ /* 0x000fe800078e0000 */
[----:B------:R-:W-:Y:S02]  /*5e80*/  IMAD R77, R3, R74, R77 ;  /* 0x0000004a034d7224 */ /* 0x000fe400078e024d */
[----:B------:R-:W-:Y:S07]  /*5e90*/  IMAD R75, R5, R70, R75 ;  /* 0x00000046054b7224 */ /* 0x000fee00078e024b */
.L_x_109:
[----:B------:R-:W-:Y:S01]  /*5ea0*/  @!P1 IMAD.HI.U32 R0, R77, R12, RZ ;  /* 0x0000000c4d009227 */ /* 0x000fe200078e00ff */
[----:B-1----:R-:W-:Y:S01]  /*5eb0*/  @!P1 ISETP.NE.AND P0, PT, R10, 0x1, PT ;  /* 0x000000010a00980c */ /* 0x002fe20003f05270 */
[----:B------:R-:W-:Y:S01]  /*5ec0*/  ULOP3.LUT UP0, URZ, UR42, 0x1b0, URZ, 0xc0, !UPT ;  /* 0x000001b02aff7892 */ /* 0x000fe2000f80c0ff */
[----:B------:R-:W-:Y:S01]  /*5ed0*/  @!P1 ISETP.NE.AND P2, PT, R9, 0x1, PT ;  /* 0x000000010900980c */ /* 0x000fe20003f45270 */
[----:B------:R-:W-:Y:S01]  /*5ee0*/  @!P1 IMAD.HI.U32 R3, R75, R11, RZ ;  /* 0x0000000b4b039227 */ /* 0x000fe200078e00ff */
[----:B------:R-:W-:Y:S02]  /*5ef0*/  @!P1 SHF.R.U32.HI R0, RZ, R13, R0 ;  /* 0x0000000dff009219 */ /* 0x000fe40000011600 */
[----:B------:R-:W-:Y:S01]  /*5f00*/  @P4 SHF.R.U32.HI R171, RZ, 0x10, R17 ;  /* 0x00000010ffab4819 */ /* 0x000fe20000011611 */
[----:B------:R-:W-:Y:S01]  /*5f10*/  VIADD R181, R181, 0x1 ;  /* 0x00000001b5b57836 */ /* 0x000fe20000000000 */
[----:B------:R-:W-:Y:S02]  /*5f20*/  @!P1 SHF.R.U32.HI R2, RZ, R14, R3 ;  /* 0x0000000eff029219 */ /* 0x000fe40000011603 */
[----:B------:R-:W-:Y:S02]  /*5f30*/  @!P1 SEL R3, R77, R0, !P2 ;  /* 0x000000004d039207 */ /* 0x000fe40005000000 */
[----:B------:R-:W-:Y:S05]  /*5f40*/  @!P1 SEL R2, R75, R2, !P0 ;  /* 0x000000024b029207 */ /* 0x000fea0004000000 */
[----:B------:R-:W-:Y:S02]  /*5f50*/  @!P1 IMAD.IADD R0, R2, 0x1, -R3 ;  /* 0x0000000102009824 */ /* 0x000fe400078e0a03 */
[----:B------:R-:W-:Y:S02]  /*5f60*/  @!P1 IMAD.IADD R2, R3, 0x1, -R2 ;  /* 0x0000000103029824 */ /* 0x000fe400078e0a02 */
[----:B------:R-:W-:Y:S02]  /*5f70*/  @!P1 IMAD R77, R0, R9, R77 ;  /* 0x00000009004d9224 */ /* 0x000fe400078e024d */
[----:B------:R-:W-:Y:S01]  /*5f80*/  @!P1 IMAD R75, R2, R10, R75 ;  /* 0x0000000a024b9224 */ /* 0x000fe200078e024b */
[----:B------:R-:W-:Y:S06]  /*5f90*/  BRA.U !UP0, `(.L_x_110) ;  /* 0x0000000108407547 */ /* 0x000fec000b800000 */
[----:B------:R-:W1:Y:S01]  /*5fa0*/  LDCU.64 UR8, c[0x4][0x80] ;  /* 0x01001000ff0877ac */ /* 0x000e620008000a00 */
[----:B------:R-:W-:Y:S01]  /*5fb0*/  MOV R3, 0x0 ;  /* 0x0000000000037802 */ /* 0x000fe20000000f00 */
[----:B------:R-:W-:Y:S02]  /*5fc0*/  HFMA2 R12, -RZ, RZ, 0, 5.9604644775390625e-08 ;  /* 0x00000001ff0c7431 */ /* 0x000fe400000001ff */
[----:B------:R-:W-:Y:S02]  /*5fd0*/  IMAD.MOV.U32 R8, RZ, RZ, 0x70 ;  /* 0x00000070ff087424 */ /* 0x000fe400078e00ff */
[----:B------:R-:W-:Y:S01]  /*5fe0*/  IMAD.MOV.U32 R13, RZ, RZ, RZ ;  /* 0x000000ffff0d7224 */ /* 0x000fe200078e00ff */
[----:B------:R-:W2:Y:S01]  /*5ff0*/  LDCU.64 UR6, c[0x4][0x88] ;  /* 0x01001100ff0677ac */ /* 0x000ea20008000a00 */
[----:B------:R-:W3:Y:S01]  /*6000*/  LDC.64 R2, c[0x4][R3] ;  /* 0x0100000003027b82 */ /* 0x000ee20000000a00 */
[----:B------:R-:W4:Y:S01]  /*6010*/  LDCU.64 UR4, c[0x4][0x8] ;  /* 0x01000100ff0477ac */ /* 0x000f220008000a00 */
[----:B-1----:R-:W-:Y:S01]  /*6020*/  MOV R5, UR9 ;  /* 0x0000000900057c02 */ /* 0x002fe20008000f00 */
[----:B------:R-:W-:Y:S01]  /*6030*/  IMAD.U32 R4, RZ, RZ, UR8 ;  /* 0x00000008ff047e24 */ /* 0x000fe2000f8e00ff */
[----:B--2---:R-:W-:Y:S01]  /*6040*/  MOV R7, UR7 ;  /* 0x0000000700077c02 */ /* 0x004fe20008000f00 */
[----:B------:R-:W-:Y:S01]  /*6050*/  IMAD.U32 R6, RZ, RZ, UR6 ;  /* 0x00000006ff067e24 */ /* 0x000fe2000f8e00ff */
[----:B----4-:R-:W-:Y:S01]  /*6060*/  MOV R11, UR5 ;  /* 0x00000005000b7c02 */ /* 0x010fe20008000f00 */
[----:B------:R-:W-:Y:S02]  /*6070*/  IMAD.U32 R10, RZ, RZ, UR4 ;  /* 0x00000004ff0a7e24 */ /* 0x000fe4000f8e00ff */
[----:B------:R-:W-:Y:S07]  /*6080*/  LEPC R20, `(.L_x_110) ;  /* 0x000000001014794e */ /* 0x000fee0000000000 */
[----:B---3-5:R-:W-:Y:S05]  /*6090*/  CALL.ABS.NOINC R2 ;  /* 0x0000000002007343 */ /* 0x028fea0003c00000 */
.L_x_110:
[----:B------:R-:W-:Y:S01]  /*60a0*/  LOP3.LUT P0, RZ, R179, 0x1b0, RZ, 0xc0, !PT ;  /* 0x000001b0b3ff7812 */ /* 0x000fe2000780c0ff */
[----:B------:R-:W-:Y:S11]  /*60b0*/  BSSY.RECONVERGENT B6, `(.L_x_111) ;  /* 0x0000013000067945 */ /* 0x000ff60003800200 */
[----:B------:R-:W-:Y:S01]  /*60c0*/  @!UPT UIADD3 URZ, UPT, UPT, URZ, URZ, URZ ;  /* 0x000000fffffff290 */ /* 0x000fe2000fffe0ff */
[----:B------:R-:W-:Y:S05]  /*60d0*/  @!P0 BRA `(.L_x_112) ;  /* 0x0000000000408947 */ /* 0x000fea0003800000 */
        /* <DEDUP_REMOVED lines=16> */
.L_x_112:
[----:B------:R-:W-:Y:S05]  /*61e0*/  BSYNC.RECONVERGENT B6 ;  /* 0x0000000000067941 */ /* 0x000fea0003800200 */
.L_x_111:
[----:B------:R-:W-:Y:S01]  /*61f0*/  ISETP.NE.U32.AND P3, PT, R150, RZ, PT ;  /* 0x000000ff9600720c */ /* 0x000fe20003f65070 */
[----:B------:R-:W-:Y:S01]  /*6200*/  UISETP.NE.AND UP1, UPT, UR44, URZ, UPT ;  /* 0x000000ff2c00728c */ /* 0x000fe2000bf25270 */
[----:B------:R-:W-:Y:S02]  /*6210*/  ISETP.NE.U32.AND P4, PT, R146, RZ, PT ;  /* 0x000000ff9200720c */ /* 0x000fe40003f85070 */
[----:B------:R-:W-:Y:S02]  /*6220*/  ISETP.NE.AND.EX P3, PT, R151, RZ, PT, P3 ;  /* 0x000000ff9700720c */ /* 0x000fe40003f65330 */
[----:B------:R-:W-:Y:S02]  /*6230*/  PLOP3.LUT P1, PT, PT, PT, PT, 0x8, 0x80 ;  /* 0x000000000080781c */ /* 0x000fe40003f2e170 */
[----:B------:R-:W-:Y:S02]  /*6240*/  PLOP3.LUT P0, PT, PT, PT, UP1, 0x80, 0x8 ;  /* 0x000000000008781c */ /* 0x000fe40003f0f018 */
[----:B------:R-:W-:Y:S02]  /*6250*/  ISETP.NE.AND.EX P4, PT, R147, RZ, PT, P4 ;  /* 0x000000ff9300720c */ /* 0x000fe40003f85340 */
[----:B------:R-:W1:Y:S09]  /*6260*/  @UP1 LDCU.64 UR4, c[0x0][0x888] ;  /* 0x00011100ff0417ac */ /* 0x000e720008000a00 */
[----:B------:R-:W-:Y:S01]  /*6270*/  @P0 PLOP3.LUT P1, PT, P3, PT, PT, 0x80, 0x8 ;  /* 0x000000000008081c */ /* 0x000fe20001f2f070 */
[----:B-1----:R-:W-:Y:S04]  /*6280*/  @UP1 UISETP.NE.U32.AND UP0, UPT, UR4, URZ, UPT ;  /* 0x000000ff0400128c */ /* 0x002fe8000bf05070 */
[----:B------:R-:W-:Y:S04]  /*6290*/  @UP1 UISETP.NE.AND.EX UP0, UPT, UR5, URZ, UPT, UP0 ;  /* 0x000000ff0500128c */ /* 0x000fe8000bf05300 */
[----:B------:R-:W-:Y:S01]  /*62a0*/  @UP1 USEL UR4, URZ, 0xffffffff, UP0 ;  /* 0xffffffffff041887 */ /* 0x000fe20008000000 */
[----:B------:R-:W-:Y:S11]  /*62b0*/  @!P3 BRA `(.L_x_113) ;  /* 0x00000000002cb947 */ /* 0x000ff60003800000 */
[----:B------:R-:W-:Y:S01]  /*62c0*/  ISETP.NE.U32.AND P2, PT, R148, RZ, PT ;  /* 0x000000ff9400720c */ /* 0x000fe20003f45070 */
[----:B------:R-:W-:Y:S03]  /*62d0*/  IMAD.MOV.U32 R164, RZ, RZ, 0x1 ;  /* 0x00000001ffa47424 */ /* 0x000fe600078e00ff */
[----:B------:R-:W-:Y:S11]  /*62e0*/  ISETP.NE.AND.EX P2, PT, R149, RZ, PT, P2 ;  /* 0x000000ff9500720c */ /* 0x000ff60003f45320 */
[----:B------:R-:W-:Y:S02]  /*62f0*/  @!UPT UIADD3 URZ, UPT, UPT, URZ, URZ, URZ ;  /* 0x000000fffffff290 */ /* 0x000fe4000fffe0ff */
[----:B------:R-:W1:Y:S01]  /*6300*/  @P2 LDC.64 R2, c[0x0][0x888] ;  /* 0x00022200ff022b82 */ /* 0x000e620000000a00 */
[----:B------:R-:W-:Y:S04]  /*6310*/  @P2 IMAD R0, R150, UR36, RZ ;  /* 0x0000002496002c24 */ /* 0x000fe8000f8e02ff */
[----:B-1----:R-:W-:Y:S04]  /*6320*/  @P2 IMAD.WIDE R2, R0, 0x4, R2 ;  /* 0x0000000400022825 */ /* 0x002fe800078e0202 */
[----:B------:R-:W-:Y:S01]  /*6330*/  HFMA2 R0, -RZ, RZ, 0, 5.9604644775390625e-08 ;  /* 0x00000001ff007431 */ /* 0x000fe200000001ff */
[----:B-----5:R1:W5:Y:S04]  /*6340*/  @P2 LDG.E R81, desc[UR40][R2.64] ;  /* 0x0000002802512981 */ /* 0x020368000c1e1900 */
[----:B------:R-:W-:Y:S01]  /*6350*/  @!P2 PRMT R164, R0, 0x7610, R164 ;  /* 0x0000761000a4a816 */ /* 0x000fe200000000a4 */
[----:B-1----:R-:W2:Y:S06]  /*6360*/  @!P2 LDC R81, c[0x0][0x880] ;  /* 0x00022000ff51ab82 */ /* 0x002eac0000000800 */
.L_x_113:
[----:B------:R-:W-:Y:S05]  /*6370*/  @!P4 BRA `(.L_x_114) ;  /* 0x000000000020c947 */ /* 0x000fea0003800000 */
[----:B------:R-:W-:Y:S04]  /*6380*/  ISETP.NE.U32.AND P2, PT, R144, RZ, PT ;  /* 0x000000ff9000720c */ /* 0x000fe80003f45070 */
[----:B------:R-:W-:Y:S11]  /*6390*/  ISETP.NE.AND.EX P2, PT, R145, RZ, PT, P2 ;  /* 0x000000ff9100720c */ /* 0x000ff60003f45320 */
[----:B------:R-:W-:Y:S02]  /*63a0*/  @!UPT UIADD3 URZ, UPT, UPT, URZ, URZ, URZ ;  /* 0x000000fffffff290 */ /* 0x000fe4000fffe0ff */
[----:B------:R-:W1:Y:S01]  /*63b0*/  @P2 LDC.64 R2, c[0x0][0x8a8] ;  /* 0x00022a00ff022b82 */ /* 0x000e620000000a00 */
[----:B------:R-:W-:Y:S04]  /*63c0*/  @P2 IMAD R0, R146, UR36, RZ ;  /* 0x0000002492002c24 */ /* 0x000fe8000f8e02ff */
[----:B-1----:R-:W-:Y:S05]  /*63d0*/  @P2 IMAD.WIDE R2, R0, 0x4, R2 ;  /* 0x0000000400022825 */ /* 0x002fea00078e0202 */
[----:B-----5:R1:W5:Y:S02]  /*63e0*/  @P2 LDG.E R78, desc[UR40][R2.64] ;  /* 0x00000028024e2981 */ /* 0x020364000c1e1900 */
[----:B-1----:R-:W3:Y:S02]  /*63f0*/  @!P2 LDC R78, c[0x0][0x8a0] ;  /* 0x00022800ff4eab82 */ /* 0x002ee40000000800 */
.L_x_114:
[----:B--2--5:R-:W-:Y:S01]  /*6400*/  @P0 FSETP.NEU.AND P4, PT, R81, RZ, PT ;  /* 0x000000ff5100020b */ /* 0x024fe20003f8d000 */
[----:B------:R-:W-:Y:S01]  /*6410*/  IMAD.U32 R0, RZ, RZ, UR4 ;  /* 0x00000004ff007e24 */ /* 0x000fe2000f8e00ff */
[----:B------:R-:W-:Y:S01]  /*6420*/  @P0 LOP3.LUT P2, RZ, R164, 0xff, RZ, 0xc0, !PT ;  /* 0x000000ffa4ff0812 */ /* 0x000fe2000784c0ff */
[----:B------:R-:W-:Y:S01]  /*6430*/  BSSY B1, `(.L_x_115) ;  /* 0x000003d000017945 */ /* 0x000fe20003800000 */
[----:B------:R-:W-:Y:S01]  /*6440*/  @P0 SEL R3, RZ, 0xffffffff, P4 ;  /* 0xffffffffff030807 */ /* 0x000fe20002000000 */
[C---:B------:R-:W-:Y:S01]  /*6450*/  IMAD R64, R76.reuse, 0x40, R79 ;  /* 0x000000404c407824 */ /* 0x040fe200078e024f */
[----:B------:R-:W-:Y:S02]  /*6460*/  LEA R156, R76, UR43, 0x3 ;  /* 0x0000002b4c9c7c11 */ /* 0x000fe4000f8e18ff */
[----:B------:R-:W-:Y:S02]  /*6470*/  CS2R R86, SRZ ;  /* 0x0000000000567805 */ /* 0x000fe4000001ff00 */
[----:B------:R-:W-:Y:S02]  /*6480*/  @P1 SEL R3, R0, R3, !P2 ;  /* 0x0000000300031207 */ /* 0x000fe40005000000 */
[----:B------:R-:W-:Y:S02]  /*6490*/  CS2R R84, SRZ ;  /* 0x0000000000547805 */ /* 0x000fe4000001ff00 */
[----:B------:R-:W-:Y:S02]  /*64a0*/  SHF.L.U32 R5, R175, 0x1f, RZ ;  /* 0x0000001faf057819 */ /* 0x000fe400000006ff */
[----:B------:R-:W-:Y:S02]  /*64b0*/  CS2R R90, SRZ ;  /* 0x00000000005a7805 */ /* 0x000fe4000001ff00 */
[----:B------:R-:W-:Y:S02]  /*64c0*/  @P0 LOP3.LUT R3, R3, 0x1, RZ, 0xc0, !PT ;  /* 0x0000000103030812 */ /* 0x000fe400078ec0ff */
[----:B------:R-:W-:Y:S02]  /*64d0*/  CS2R R88, SRZ ;  /* 0x0000000000587805 */ /* 0x000fe4000001ff00 */
[----:B------:R-:W-:Y:S02]  /*64e0*/  PLOP3.LUT P5, PT, PT, PT, PT, 0x8, 0x80 ;  /* 0x000000000080781c */ /* 0x000fe40003fae170 */
[----:B------:R-:W-:Y:S02]  /*64f0*/  CS2R R98, SRZ ;  /* 0x0000000000627805 */ /* 0x000fe4000001ff00 */
[----:B------:R-:W-:Y:S02]  /*6500*/  ISETP.NE.U32.OR P1, PT, R3, 0x1, !P0 ;  /* 0x000000010300780c */ /* 0x000fe40004725470 */
[----:B------:R-:W-:Y:S02]  /*6510*/  CS2R R96, SRZ ;  /* 0x0000000000607805 */ /* 0x000fe4000001ff00 */
[----:B------:R-:W-:Y:S02]  /*6520*/  CS2R R94, SRZ ;  /* 0x00000000005e7805 */ /* 0x000fe4000001ff00 */
[----:B------:R-:W-:Y:S07]  /*6530*/  CS2R R92, SRZ ;  /* 0x00000000005c7805 */ /* 0x000fee000001ff00 */
[----:B------:R-:W-:Y:S04]  /*6540*/  @P1 SHF.L.U32 R2, R173, 0x1f, RZ ;  /* 0x0000001fad021819 */ /* 0x000fe800000006ff */
[----:B------:R-:W1:Y:S01]  /*6550*/  @P1 SYNCS.PHASECHK.TRANS64.TRYWAIT P0, [UR43+0x220], R2 ;  /* 0x00022002ff0015a7 */ /* 0x000e62000800112b */
[----:B------:R2:W4:Y:S01]  /*6560*/  SYNCS.PHASECHK.TRANS64.TRYWAIT P4, [R156+URZ+0x260], R5 ;  /* 0x000260059c0075a7 */ /* 0x00052200080811ff */
[----:B-1----:R-:W-:Y:S01]  /*6570*/  @P1 PLOP3.LUT P5, PT, P0, PT, PT, 0x8, 0x80 ;  /* 0x000000000080181c */ /* 0x002fe200007ae170 */
[----:B------:R-:W-:Y:S01]  /*6580*/  @!UPT UIADD3 URZ, UPT, UPT, URZ, URZ, URZ ;  /* 0x000000fffffff290 */ /* 0x000fe2000fffe0ff */
[----:B--2-4-:R-:W-:Y:S11]  /*6590*/  @!P1 BRA `(.L_x_116) ;  /* 0x0000000000989947 */ /* 0x014ff60003800000 */
[----:B------:R-:W-:Y:S01]  /*65a0*/  ISETP.NE.U32.AND P0, PT, RZ, UR38, PT ;  /* 0x00000026ff007c0c */ /* 0x000fe2000bf05070 */
[----:B------:R-:W-:Y:S01]  /*65b0*/  BSSY B0, `(.L_x_117) ;  /* 0x0000016000007945 */ /* 0x000fe20003800000 */
[----:B------:R-:W-:Y:S02]  /*65c0*/  FSETP.NEU.AND P2, PT, R81, RZ, PT ;  /* 0x000000ff5100720b */ /* 0x000fe40003f4d000 */
[----:B------:R-:W-:Y:S02]  /*65d0*/  CS2R R94, SRZ ;  /* 0x00000000005e7805 */ /* 0x000fe4000001ff00 */
[----:B------:R-:W-:Y:S02]  /*65e0*/  ISETP.NE.AND.EX P0, PT, RZ, UR39, PT, P0 ;  /* 0x00000027ff007c0c */ /* 0x000fe4000bf05300 */
[----:B------:R-:W-:Y:S02]  /*65f0*/  CS2R R92, SRZ ;  /* 0x00000000005c7805 */ /* 0x000fe4000001ff00 */
[----:B------:R-:W-:Y:S02]  /*6600*/  LOP3.LUT P1, RZ, R164, 0xff, RZ, 0xc0, !PT ;  /* 0x000000ffa4ff7812 */ /* 0x000fe4000782c0ff */
[----:B------:R-:W-:Y:S02]  /*6610*/  CS2R R98, SRZ ;  /* 0x0000000000627805 */ /* 0x000fe4000001ff00 */
[----:B------:R-:W-:Y:S02]  /*6620*/  SEL R0, RZ, 0xffffffff, P2 ;  /* 0xffffffffff007807 */ /* 0x000fe40001000000 */
[----:B------:R-:W-:Y:S02]  /*6630*/  CS2R R96, SRZ ;  /* 0x0000000000607805 */ /* 0x000fe4000001ff00 */
[----:B------:R-:W-:Y:S02]  /*6640*/  SEL R3, RZ, 0xffffffff, P0 ;  /* 0xffffffffff037807 */ /* 0x000fe40000000000 */
[----:B------:R-:W-:Y:S02]  /*6650*/  CS2R R90, SRZ ;  /* 0x00000000005a7805 */ /* 0x000fe4000001ff00 */
[----:B------:R-:W-:Y:S02]  /*6660*/  CS2R R88, SRZ ;  /* 0x0000000000587805 */ /* 0x000fe4000001ff00 */
[----:B------:R-:W-:Y:S02]  /*6670*/  CS2R R86, SRZ ;  /* 0x0000000000567805 */ /* 0x000fe4000001ff00 */
[----:B------:R-:W-:Y:S02]  /*6680*/  @P3 SEL R0, R3, R0, !P1 ;  /* 0x0000000003003207 */ /* 0x000fe40004800000 */
[----:B------:R-:W-:Y:S02]  /*6690*/  CS2R R84, SRZ ;  /* 0x0000000000547805 */ /* 0x000fe4000001ff00 */
[----:B------:R-:W-:Y:S04]  /*66a0*/  LOP3.LUT R0, R0, 0x1, RZ, 0xc0, !PT ;  /* 0x0000000100007812 */ /* 0x000fe800078ec0ff */
[----:B------:R-:W-:Y:S01]  /*66b0*/  ISETP.NE.U32.AND P0, PT, R0, 0x1, PT ;  /* 0x000000010000780c */ /* 0x000fe20003f05070 */
[----:B------:R-:W-:Y:S01]  /*66c0*/  @!UPT UIADD3 URZ, UPT, UPT, URZ, URZ, URZ ;  /* 0x000000fffffff290 */ /* 0x000fe2000fffe0ff */
[----:B------:R-:W-:Y:S11]  /*66d0*/  @!P5 BRA `(.L_x_118) ;  /* 0x00000000000cd947 */ /* 0x000ff60003800000 */
[----:B------:R-:W-:Y:S04]  /*66e0*/  SHF.L.U32 R3, R173, 0x1f, RZ ;  /* 0x0000001fad037819 */ /* 0x000fe800000006ff */
[----:B------:R-:W1:Y:S02]  /*66f0*/  SYNCS.PHASECHK.TRANS64.TRYWAIT P1, [UR43+0x220], R3 ;  /* 0x00022003ff0075a7 */ /* 0x000e64000802112b */
[----:B-1----:R-:W-:Y:S05]  /*6700*/  @!P1 BRA `(.L_x_119) ;  /* 0x0000002800309947 */ /* 0x002fea0003800000 */
.L_x_118:
[----:B------:R-:W-:Y:S05]  /*6710*/  BSYNC B0 ;  /* 0x0000000000007941 */ /* 0x000fea0003800000 */
.L_x_117:
[----:B------:R2:W4:Y:S01]  /*6720*/  @P0 LDS.128 R92, [R168+UR43+0x400] ;  /* 0x0004002ba85c0984 */ /* 0x0005220008000c00 */
[----:B------:R-:W-:Y:S01]  /*6730*/  UIADD3 UR4, UPT, UPT, UR43, 0x228, URZ ;  /* 0x000002282b047890 */ /* 0x000fe2000fffe0ff */
[----:B------:R-:W-:Y:S02]  /*6740*/  LOP3.LUT R173, R173, 0x1, RZ, 0x3c, !PT ;  /* 0x00000001adad7812 */ /* 0x000fe400078e3cff */
[----:B------:R2:W1:Y:S01]  /*6750*/  @P0 LDS.128 R96, [R178+0x10] ;  /* 0x00001000b2600984 */ /* 0x0004620000000c00 */
[----:B------:R-:W-:Y:S03]  /*6760*/  UPRMT UR4, UR37, 0x654, UR4 ;  /* 0x0000065425047896 */ /* 0x000fe60008000004 */
[----:B------:R2:W1:Y:S04]  /*6770*/  @P0 LDS.128 R88, [R177+0x20] ;  /* 0x00002000b1580984 */ /* 0x0004680000000c00 */
[----:B------:R2:W1:Y:S01]  /*6780*/  @P0 LDS.128 R84, [R176+0x30] ;  /* 0x00003000b0540984 */ /* 0x0004620000000c00 */
[----:B------:R-:W-:Y:S01]  /*6790*/  @!PT LDS RZ, [RZ] ;  /* 0x00000000fffff984 */ /* 0x000fe20000000800 */
[----:B------:R-:W-:Y:S01]  /*67a0*/  @!PT LDS RZ, [RZ] ;  /* 0x00000000fffff984 */ /* 0x000fe20000000800 */
[----:B------:R-:W-:Y:S01]  /*67b0*/  @!PT LDS RZ, [RZ] ;  /* 0x00000000fffff984 */ /* 0x000fe20000000800 */
[----:B------:R-:W-:Y:S01]  /*67c0*/  @!PT LDS RZ, [RZ] ;  /* 0x00000000fffff984 */ /* 0x000fe20000000800 */
[----:B------:R5:W-:Y:S06]  /*67d0*/  MEMBAR.ALL.CTA ;  /* 0x0000000000007992 */ /* 0x000bec0000008000 */
[----:B-----5:R-:W5:Y:S02]  /*67e0*/  FENCE.VIEW.ASYNC.S ;  /* 0x00000000000073c6 */ /* 0x020f640000000000 */
[----:B-----5:R-:W-:Y:S01]  /*67f0*/  SYNCS.ARRIVE.TRANS64.RED.A1T0 RZ, [UR4], RZ ;  /* 0x000000ffffff79a7 */ /* 0x020fe20008100404 */
.L_x_116:
[----:B------:R-:W-:Y:S05]  /*6800*/  BSYNC B1 ;  /* 0x0000000000017941 */ /* 0x000fea0003800000 */
.L_x_115:
[----:B-1----:R-:W-:Y:S04]  /*6810*/  SHF.R.U32.HI R0, RZ, 0x15, R64 ;  /* 0x00000015ff007819 */ /* 0x002fe80000011640 */
[----:B------:R-:W-:Y:S01]  /*6820*/  LOP3.LUT P0, RZ, R0, 0x3, R169, 0x48, !PT ;  /* 0x0000000300ff7812 */ /* 0x000fe200078048a9 */
[----:B------:R-:W-:Y:S01]  /*6830*/  @!UPT UIADD3 URZ, UPT, UPT, URZ, URZ, URZ ;  /* 0x000000fffffff290 */ /* 0x000fe2000fffe0ff */
[----:B------:R-:W-:Y:S11]  /*6840*/  @P4 BRA `(.L_x_120) ;  /* 0x0000000000084947 */ /* 0x000ff60003800000 */
[----:B------:R-:W1:Y:S02]  /*6850*/  SYNCS.PHASECHK.TRANS64.TRYWAIT P1, [R156+URZ+0x260], R5 ;  /* 0x000260059c0075a7 */ /* 0x000e6400080211ff */
[----:B-1----:R-:W-:Y:S05]  /*6860*/  @!P1 BRA `(.L_x_121) ;  /* 0x0000002400f09947 */ /* 0x002fea0003800000 */
.L_x_120:
[----:B------:R-:W-:Y:S05]  /*6870*/  @!P0 BRA `(.L_x_122) ;  /* 0x0000000000408947 */ /* 0x000fea0003800000 */
[----:B------:R-:W1:Y:S01]  /*6880*/  LDCU.64 UR8, c[0x4][0x70] ;  /* 0x01000e00ff0877ac */ /* 0x000e620008000a00 */
[----:B------:R-:W-:Y:S01]  /*6890*/  MOV R3, 0x0 ;  /* 0x0000000000037802 */ /* 0x000fe20000000f00 */
[----:B------:R-:W-:Y:S02]  /*68a0*/  HFMA2 R12, -RZ, RZ, 0, 5.9604644775390625e-08 ;  /* 0x00000001ff0c7431 */ /* 0x000fe400000001ff */
[----:B------:R-:W-:Y:S02]  /*68b0*/  IMAD.MOV.U32 R8, RZ, RZ, 0x192 ;  /* 0x00000192ff087424 */ /* 0x000fe400078e00ff */
[----:B------:R-:W-:Y:S01]  /*68c0*/  IMAD.MOV.U32 R13, RZ, RZ, RZ ;  /* 0x000000ffff0d7224 */ /* 0x000fe200078e00ff */
[----:B------:R-:W5:Y:S01]  /*68d0*/  LDCU.64 UR6, c[0x4][0x78] ;  /* 0x01000f00ff0677ac */ /* 0x000f620008000a00 */
[----:B------:R-:W2:Y:S01]  /*68e0*/  LDC.64 R2, c[0x4][R3] ;  /* 0x0100000003027b82 */ /* 0x000ea20000000a00 */
[----:B------:R-:W3:Y:S01]  /*68f0*/  LDCU.64 UR4, c[0x4][0x10] ;  /* 0x01000200ff0477ac */ /* 0x000ee20008000a00 */
[----:B-1----:R-:W-:Y:S01]  /*6900*/  MOV R5, UR9 ;  /* 0x0000000900057c02 */ /* 0x002fe20008000f00 */
[----:B------:R-:W-:Y:S01]  /*6910*/  IMAD.U32 R4, RZ, RZ, UR8 ;  /* 0x00000008ff047e24 */ /* 0x000fe2000f8e00ff */
[----:B-----5:R-:W-:Y:S01]  /*6920*/  MOV R7, UR7 ;  /* 0x0000000700077c02 */ /* 0x020fe20008000f00 */
[----:B------:R-:W-:Y:S01]  /*6930*/  IMAD.U32 R6, RZ, RZ, UR6 ;  /* 0x00000006ff067e24 */ /* 0x000fe2000f8e00ff */
[----:B---3--:R-:W-:Y:S01]  /*6940*/  MOV R11, UR5 ;  /* 0x00000005000b7c02 */ /* 0x008fe20008000f00 */
[----:B------:R-:W-:Y:S02]  /*6950*/  IMAD.U32 R10, RZ, RZ, UR4 ;  /* 0x00000004ff0a7e24 */ /* 0x000fe4000f8e00ff */
[----:B------:R-:W-:Y:S07]  /*6960*/  LEPC R20, `(.L_x_122) ;  /* 0x000000001014794e */ /* 0x000fee0000000000 */
[----:B--2-4-:R-:W-:Y:S05]  /*6970*/  CALL.ABS.NOINC R2 ;  /* 0x0000000002007343 */ /* 0x014fea0003c00000 */
.L_x_122:
[----:B------:R-:W-:Y:S01]  /*6980*/  LOP3.LUT P0, RZ, R166, 0x60, RZ, 0xc0, !PT ;  /* 0x00000060a6ff7812 */ /* 0x000fe2000780c0ff */
[----:B------:R-:W-:Y:S05]  /*6990*/  WARPSYNC.ALL ;  /* 0x0000000000007948 */ /* 0x000fea0003800000 */
[----:B------:R-:W-:Y:S01]  /*69a0*/  R2UR UR4, R64 ;  /* 0x00000000400472ca */ /* 0x000fe200000e0000 */
[----:B------:R-:W-:Y:S01]  /*69b0*/  BSSY.RECONVERGENT B0, `(.L_x_123) ;  /* 0x0000121000007945 */ /* 0x000fe20003800200 */
[-C--:B----4-:R-:W-:Y:S02]  /*69c0*/  F2FP.F16.E5M2.UNPACK_B R82, R92.reuse ;  /* 0x0000005cff52723e */ /* 0x090fe400020004ff */
[----:B------:R-:W-:Y:S02]  /*69d0*/  F2FP.F16.E5M2.UNPACK_B R109, R92.H1 ;  /* 0x0000005cff6d723e */ /* 0x000fe400030004ff */
[-C--:B------:R-:W-:Y:S01]  /*69e0*/  F2FP.F16.E5M2.UNPACK_B R107, R93.reuse ;  /* 0x0000005dff6b723e */ /* 0x080fe200020004ff */
[--C-:B------:R-:W-:Y:S01]  /*69f0*/  HADD2.F32 R80, -RZ, R82.reuse.H0_H0 ;  /* 0x20000052ff507230 */ /* 0x100fe20000004100 */
[----:B------:R-:W-:Y:S01]  /*6a00*/  F2FP.F16.E5M2.UNPACK_B R105, R93.H1 ;  /* 0x0000005dff69723e */ /* 0x000fe200030004ff */
[----:B------:R-:W-:Y:S01]  /*6a10*/  HADD2.F32 R82, -RZ, R82.H1_H1 ;  /* 0x30000052ff527230 */ /* 0x000fe20000004100 */
[-C--:B------:R-:W-:Y:S01]  /*6a20*/  F2FP.F16.E5M2.UNPACK_B R130, R84.reuse ;  /* 0x00000054ff82723e */ /* 0x080fe200020004ff */
[--C-:B------:R-:W-:Y:S01]  /*6a30*/  HADD2.F32 R83, -RZ, R109.reuse.H0_H0 ;  /* 0x2000006dff537230 */ /* 0x100fe20000004100 */
[----:B------:R-:W-:Y:S01]  /*6a40*/  F2FP.F16.E5M2.UNPACK_B R132, R84.H1 ;  /* 0x00000054ff84723e */ /* 0x000fe200030004ff */
[----:B------:R-:W3:Y:S01]  /*6a50*/  LDTM.x64 R4, tmem[UR4] ;  /* 0x00000004000479ee */ /* 0x000ee20008340000 */
[----:B------:R-:W-:Y:S01]  /*6a60*/  NOP ;  /* 0x0000000000007918 */ /* 0x000fe20000000000 */
[----:B------:R-:W-:Y:S01]  /*6a70*/  R2UR UR5, R156 ;  /* 0x000000009c0572ca */ /* 0x000fe200000e0000 */
[--C-:B------:R-:W-:Y:S01]  /*6a80*/  HADD2.F32 R129, -RZ, R130.reuse.H0_H0 ;  /* 0x20000082ff817230 */ /* 0x100fe20000004100 */
[----:B------:R-:W-:Y:S01]  /*6a90*/  F2FP.F16.E5M2.UNPACK_B R93, R94 ;  /* 0x0000005eff5d723e */ /* 0x000fe200020004ff */
[----:B------:R-:W-:Y:S01]  /*6aa0*/  HADD2.F32 R130, -RZ, R130.H1_H1 ;  /* 0x30000082ff827230 */ /* 0x000fe20000004100 */
[-C--:B------:R-:W-:Y:S01]  /*6ab0*/  F2FP.F16.E5M2.UNPACK_B R134, R85.reuse ;  /* 0x00000055ff86723e */ /* 0x080fe200020004ff */
[----:B------:R-:W-:Y:S01]  /*6ac0*/  HADD2.F32 R84, -RZ, R109.H1_H1 ;  /* 0x3000006dff547230 */ /* 0x000fe20000004100 */
[----:B------:R-:W-:Y:S01]  /*6ad0*/  F2FP.F16.E5M2.UNPACK_B R136, R85.H1 ;  /* 0x00000055ff88723e */ /* 0x000fe200030004ff */
[--C-:B------:R-:W-:Y:S01]  /*6ae0*/  HADD2.F32 R85, -RZ, R107.reuse.H0_H0 ;  /* 0x2000006bff557230 */ /* 0x100fe20000004100 */
[-C--:B------:R-:W-:Y:S01]  /*6af0*/  F2FP.F16.E5M2.UNPACK_B R138, R86.reuse ;  /* 0x00000056ff8a723e */ /* 0x080fe200020004ff */
[--C-:B------:R-:W-:Y:S01]  /*6b00*/  HADD2.F32 R133, -RZ, R134.reuse.H0_H0 ;  /* 0x20000086ff857230 */ /* 0x100fe20000004100 */
[----:B------:R-:W-:Y:S01]  /*6b10*/  F2FP.F16.E5M2.UNPACK_B R140, R86.H1 ;  /* 0x00000056ff8c723e */ /* 0x000fe200030004ff */
[----:B------:R-:W-:Y:S01]  /*6b20*/  HADD2.F32 R86, -RZ, R107.H1_H1 ;  /* 0x3000006bff567230 */ /* 0x000fe20000004100 */
[----:B------:R-:W-:Y:S01]  /*6b30*/  F2FP.F16.E5M2.UNPACK_B R142, R87 ;  /* 0x00000057ff8e723e */ /* 0x000fe200020004ff */
[----:B------:R-:W-:Y:S01]  /*6b40*/  UIADD3 UR5, UPT, UPT, UR5, 0x280, URZ ;  /* 0x0000028005057890 */ /* 0x000fe2000fffe0ff */
[----:B------:R-:W-:Y:S01]  /*6b50*/  HADD2.F32 R134, -RZ, R134.H1_H1 ;  /* 0x30000086ff867230 */ /* 0x000fe20000004100 */
[----:B------:R-:W-:Y:S01]  /*6b60*/  F2FP.F16.E5M2.UNPACK_B R114, R88 ;  /* 0x00000058ff72723e */ /* 0x000fe200020004ff */
[--C-:B------:R-:W-:Y:S01]  /*6b70*/  HADD2.F32 R137, -RZ, R138.reuse.H0_H0 ;  /* 0x2000008aff897230 */ /* 0x100fe20000004100 */
[----:B------:R-:W-:Y:S01]  /*6b80*/  UPRMT UR5, UR37, 0x654, UR5 ;  /* 0x0000065425057896 */ /* 0x000fe20008000005 */
[----:B------:R-:W-:Y:S01]  /*6b90*/  HADD2.F32 R138, -RZ, R138.H1_H1 ;  /* 0x3000008aff8a7230 */ /* 0x000fe20000004100 */
[-C--:B------:R-:W-:Y:S01]  /*6ba0*/  F2FP.F16.E5M2.UNPACK_B R118, R89.reuse ;  /* 0x00000059ff76723e */ /* 0x080fe200020004ff */
[--C-:B------:R-:W-:Y:S01]  /*6bb0*/  HADD2.F32 R113, -RZ, R114.reuse.H0_H0 ;  /* 0x20000072ff717230 */ /* 0x100fe20000004100 */
[----:B------:R-:W-:Y:S01]  /*6bc0*/  F2FP.F16.E5M2.UNPACK_B R120, R89.H1 ;  /* 0x00000059ff78723e */ /* 0x000fe200030004ff */
[C---:B---3--:R-:W-:Y:S01]  /*6bd0*/  FMUL R4, R78.reuse, R4 ;  /* 0x000000044e047220 */ /* 0x048fe20000400000 */
[C---:B------:R-:W-:Y:S01]  /*6be0*/  FMUL R5, R78.reuse, R5 ;  /* 0x000000054e057220 */ /* 0x040fe20000400000 */
[C---:B------:R-:W-:Y:S01]  /*6bf0*/  FMUL R8, R78.reuse, R8 ;  /* 0x000000084e087220 */ /* 0x040fe20000400000 */
[C---:B------:R-:W-:Y:S01]  /*6c00*/  FMUL R9, R78.reuse, R9 ;  /* 0x000000094e097220 */ /* 0x040fe20000400000 */
[----:B------:R-:W-:Y:S01]  /*6c10*/  SYNCS.ARRIVE.TRANS64.RED.A1T0 RZ, [UR5], RZ ;  /* 0x000000ffffff79a7 */ /* 0x000fe20008100405 */
[C---:B------:R-:W-:Y:S01]  /*6c20*/  FFMA R4, R81.reuse, R80, R4 ;  /* 0x0000005051047223 */ /* 0x040fe20000000004 */
[C---:B------:R-:W-:Y:S01]  /*6c30*/  FFMA R5, R81.reuse, R82, R5 ;  /* 0x0000005251057223 */ /* 0x040fe20000000005 */
[----:B------:R-:W-:Y:S02]  /*6c40*/  HADD2.F32 R89, -RZ, R93.H0_H0 ;  /* 0x2000005dff597230 */ /* 0x000fe40000004100 */
[C---:B------:R-:W-:Y:S01]  /*6c50*/  FMUL R12, R78.reuse, R12 ;  /* 0x0000000c4e0c7220 */ /* 0x040fe20000400000 */
        /* <DEDUP_REMOVED lines=11> */
[----:B------:R-:W-:Y:S02]  /*6d10*/  HADD2.F32 R114, -RZ, R114.H1_H1 ;  /* 0x30000072ff727230 */ /* 0x000fe40000004100 */
[C---:B------:R-:W-:Y:S01]  /*6d20*/  FMUL R32, R78.reuse, R36 ;  /* 0x000000244e207220 */ /* 0x040fe20000400000 */
[C---:B------:R-:W-:Y:S01]  /*6d30*/  FMUL R33, R78.reuse, R37 ;  /* 0x000000254e217220 */ /* 0x040fe20000400000 */
[--C-:B------:R-:W-:Y:S02]  /*6d40*/  HADD2.F32 R117, -RZ, R118.reuse.H0_H0 ;  /* 0x20000076ff757230 */ /* 0x100fe40000004100 */
[C---:B------:R-:W-:Y:S01]  /*6d50*/  FMUL R36, R78.reuse, R40 ;  /* 0x000000284e247220 */ /* 0x040fe20000400000 */
[----:B------:R-:W-:Y:S02]  /*6d60*/  HADD2.F32 R118, -RZ, R118.H1_H1 ;  /* 0x30000076ff767230 */ /* 0x000fe40000004100 */
        /* <DEDUP_REMOVED lines=8> */
[----:B------:R-:W-:Y:S01]  /*6df0*/  F2FP.F16.E5M2.UNPACK_B R92, R94.H1 ;  /* 0x0000005eff5c723e */ /* 0x000fe200030004ff */
[C---:B------:R-:W-:Y:S01]  /*6e00*/  FMUL R53, R78.reuse, R57 ;  /* 0x000000394e357220 */ /* 0x040fe20000400000 */
[C---:B------:R-:W-:Y:S01]  /*6e10*/  FMUL R56, R78.reuse, R60 ;  /* 0x0000003c4e387220 */ /* 0x040fe20000400000 */
[----:B------:R-:W-:Y:S01]  /*6e20*/  F2FP.F16.E5M2.UNPACK_B R141, R87.H1 ;  /* 0x00000057ff8d723e */ /* 0x000fe200030004ff */
[C---:B------:R-:W-:Y:S01]  /*6e30*/  FMUL R57, R78.reuse, R61 ;  /* 0x0000003d4e397220 */ /* 0x040fe20000400000 */
[----:B------:R-:W-:Y:S02]  /*6e40*/  HADD2.F32 R80, -RZ, R142.H1_H1 ;  /* 0x3000008eff507230 */ /* 0x000fe40000004100 */
[C---:B------:R-:W-:Y:S01]  /*6e50*/  FMUL R60, R78.reuse, R64 ;  /* 0x000000404e3c7220 */ /* 0x040fe20000400000 */
[----:B------:R-:W-:Y:S01]  /*6e60*/  F2FP.F16.E5M2.UNPACK_B R116, R88.H1 ;  /* 0x00000058ff74723e */ /* 0x000fe200030004ff */
[C---:B------:R-:W-:Y:S01]  /*6e70*/  FMUL R61, R78.reuse, R65 ;  /* 0x000000414e3d7220 */ /* 0x040fe20000400000 */
[C---:B------:R-:W-:Y:S01]  /*6e80*/  FMUL R6, R78.reuse, R6 ;  /* 0x000000064e067220 */ /* 0x040fe20000400000 */
[----:B------:R-:W-:Y:S01]  /*6e90*/  F2FP.F16.E5M2.UNPACK_B R94, R95 ;  /* 0x0000005fff5e723e */ /* 0x000fe200020004ff */
[C---:B------:R-:W-:Y:S01]  /*6ea0*/  FMUL R7, R78.reuse, R7 ;  /* 0x000000074e077220 */ /* 0x040fe20000400000 */
[--C-:B------:R-:W-:Y:S02]  /*6eb0*/  HADD2.F32 R87, -RZ, R105.reuse.H0_H0 ;  /* 0x20000069ff577230 */ /* 0x100fe40000004100 */
[C---:B------:R-:W-:Y:S01]  /*6ec0*/  FFMA R6, R81.reuse, R83, R6 ;  /* 0x0000005351067223 */ /* 0x040fe20000000006 */
[----:B------:R-:W-:Y:S01]  /*6ed0*/  F2FP.F16.E5M2.UNPACK_B R122, R90 ;  /* 0x0000005aff7a723e */ /* 0x000fe200020004ff */
[C---:B------:R-:W-:Y:S01]  /*6ee0*/  FFMA R7, R81.reuse, R84, R7 ;  /* 0x0000005451077223 */ /* 0x040fe20000000007 */
[C---:B------:R-:W-:Y:S01]  /*6ef0*/  FFMA R8, R81.reuse, R85, R8 ;  /* 0x0000005551087223 */ /* 0x040fe20000000008 */
[----:B------:R-:W-:Y:S01]  /*6f00*/  F2FP.F16.E5M2.UNPACK_B R124, R90.H1 ;  /* 0x0000005aff7c723e */ /* 0x000fe200030004ff */
[----:B------:R-:W-:Y:S02]  /*6f10*/  HADD2.F32 R88, -RZ, R105.H1_H1 ;  /* 0x30000069ff587230 */ /* 0x000fe40000004100 */
[----:B------:R-:W-:Y:S01]  /*6f20*/  FFMA R9, R81, R86, R9 ;  /* 0x0000005651097223 */ /* 0x000fe20000000009 */
[----:B------:R-:W-:Y:S01]  /*6f30*/  F2FP.SATFINITE.E5M2.F32.PACK_AB_MERGE_C R156, R7, R6, RZ ;  /* 0x00000006079c723e */ /* 0x000fe200048060ff */
[----:B------:R-:W-:Y:S02]  /*6f40*/  HADD2.F32 R90, -RZ, R93.H1_H1 ;  /* 0x3000005dff5a7230 */ /* 0x000fe40000004100 */
[C---:B------:R-:W-:Y:S01]  /*6f50*/  FMUL R10, R78.reuse, R10 ;  /* 0x0000000a4e0a7220 */ /* 0x040fe20000400000 */
[--C-:B------:R-:W-:Y:S01]  /*6f60*/  HADD2.F32 R93, -RZ, R94.reuse.H0_H0 ;  /* 0x2000005eff5d7230 */ /* 0x100fe20000004100 */
[----:B------:R-:W-:Y:S01]  /*6f70*/  F2FP.SATFINITE.E5M2.F32.PACK_AB_MERGE_C R156, R5, R4, R156 ;  /* 0x00000004059c723e */ /* 0x000fe2000480609c */
[----:B------:R-:W-:Y:S02]  /*6f80*/  HADD2.F32 R94, -RZ, R94.H1_H1 ;  /* 0x3000005eff5e7230 */ /* 0x000fe40000004100 */
[C---:B------:R-:W-:Y:S01]  /*6f90*/  FFMA R10, R81.reuse, R87, R10 ;  /* 0x00000057510a7223 */ /* 0x040fe2000000000a */
[--C-:B------:R-:W-:Y:S02]  /*6fa0*/  HADD2.F32 R121, -RZ, R122.reuse.H0_H0 ;  /* 0x2000007aff797230 */ /* 0x100fe40000004100 */
[C---:B------:R-:W-:Y:S01]  /*6fb0*/  FMUL R11, R78.reuse, R11 ;  /* 0x0000000b4e0b7220 */ /* 0x040fe20000400000 */
[----:B------:R-:W-:Y:S01]  /*6fc0*/  F2FP.F16.E5M2.UNPACK_B R126, R91 ;  /* 0x0000005bff7e723e */ /* 0x000fe200020004ff */
[----:B------:R-:W-:Y:S01]  /*6fd0*/  HADD2.F32 R122, -RZ, R122.H1_H1 ;  /* 0x3000007aff7a7230 */ /* 0x000fe20000004100 */
[----:B------:R-:W-:Y:S01]  /*6fe0*/  F2FP.F16.E5M2.UNPACK_B R103, R95.H1 ;  /* 0x0000005fff67723e */ /* 0x000fe200030004ff */
[C---:B------:R-:W-:Y:S01]  /*6ff0*/  FFMA R11, R81.reuse, R88, R11 ;  /* 0x00000058510b7223 */ /* 0x040fe2000000000b */
[----:B------:R-:W-:Y:S01]  /*7000*/  F2FP.F16.E5M2.UNPACK_B R128, R91.H1 ;  /* 0x0000005bff80723e */ /* 0x000fe200030004ff */
[----:B------:R-:W-:Y:S02]  /*7010*/  HADD2.F32 R91, -RZ, R92.H0_H0 ;  /* 0x2000005cff5b7230 */ /* 0x000fe40000004100 */
[C---:B------:R-:W-:Y:S01]  /*7020*/  FFMA R12, R81.reuse, R89, R12 ;  /* 0x00000059510c7223 */ /* 0x040fe2000000000c */
[----:B------:R-:W-:Y:S01]  /*7030*/  FFMA R13, R81, R90, R13 ;  /* 0x0000005a510d7223 */ /* 0x000fe2000000000d */
[----:B------:R-:W-:Y:S01]  /*7040*/  F2FP.SATFINITE.E5M2.F32.PACK_AB_MERGE_C R157, R11, R10, RZ ;  /* 0x0000000a0b9d723e */ /* 0x000fe200048060ff */
[--C-:B------:R-:W-:Y:S01]  /*7050*/  HADD2.F32 R125, -RZ, R126.reuse.H0_H0 ;  /* 0x2000007eff7d7230 */ /* 0x100fe20000004100 */
[----:B------:R-:W-:Y:S01]  /*7060*/  F2FP.F16.E5M2.UNPACK_B R101, R96 ;  /* 0x00000060ff65723e */ /* 0x000fe200020004ff */
[----:B------:R-:W-:Y:S01]  /*7070*/  HADD2.F32 R126, -RZ, R126.H1_H1 ;  /* 0x3000007eff7e7230 */ /* 0x000fe20000004100 */
[----:B------:R-:W-:Y:S01]  /*7080*/  F2FP.SATFINITE.E5M2.F32.PACK_AB_MERGE_C R157, R9, R8, R157 ;  /* 0x00000008099d723e */ /* 0x000fe2000480609d */
[----:B------:R-:W-:Y:S02]  /*7090*/  HADD2.F32 R83, -RZ, R142.H0_H0 ;  /* 0x2000008eff537230 */ /* 0x000fe40000004100 */
[C---:B------:R-:W-:Y:S01]  /*70a0*/  FMUL R14, R78.reuse, R14 ;  /* 0x0000000e4e0e7220 */ /* 0x040fe20000400000 */
[----:B------:R-:W-:Y:S02]  /*70b0*/  HADD2.F32 R92, -RZ, R92.H1_H1 ;  /* 0x3000005cff5c7230 */ /* 0x000fe40000004100 */
[C---:B------:R-:W-:Y:S01]  /*70c0*/  FMUL R15, R78.reuse, R15 ;  /* 0x0000000f4e0f7220 */ /* 0x040fe20000400000 */
[----:B------:R-:W-:Y:S01]  /*70d0*/  F2FP.F16.E5M2.UNPACK_B R100, R96.H1 ;  /* 0x00000060ff64723e */ /* 0x000fe200030004ff */
[--C-:B------:R-:W-:Y:S02]  /*70e0*/  HADD2.F32 R95, -RZ, R103.reuse.H0_H0 ;  /* 0x20000067ff5f7230 */ /* 0x100fe40000004100 */
[C---:B------:R-:W-:Y:S01]  /*70f0*/  FFMA R14, R81.reuse, R91, R14 ;  /* 0x0000005b510e7223 */ /* 0x040fe2000000000e */
[C---:B------:R-:W-:Y:S01]  /*7100*/  FFMA R15, R81.reuse, R92, R15 ;  /* 0x0000005c510f7223 */ /* 0x040fe2000000000f */
[C---:B------:R-:W-:Y:S01]  /*7110*/  FFMA R16, R81.reuse, R93, R16 ;  /* 0x0000005d51107223 */ /* 0x040fe20000000010 */
[----:B------:R-:W-:Y:S01]  /*7120*/  FFMA R17, R81, R94, R17 ;  /* 0x0000005e51117223 */ /* 0x000fe20000000011 */
[-C--:B------:R-:W-:Y:S01]  /*7130*/  F2FP.F16.E5M2.UNPACK_B R102, R97.reuse ;  /* 0x00000061ff66723e */ /* 0x080fe200020004ff */
[----:B------:R-:W-:Y:S01]  /*7140*/  HADD2.F32 R96, -RZ, R103.H1_H1 ;  /* 0x30000067ff607230 */ /* 0x000fe20000004100 */
[----:B------:R-:W-:Y:S01]  /*7150*/  F2FP.SATFINITE.E5M2.F32.PACK_AB_MERGE_C R158, R15, R14, RZ ;  /* 0x0000000e0f9e723e */ /* 0x000fe200048060ff */
[C---:B------:R-:W-:Y:S01]  /*7160*/  FMUL R18, R78.reuse, R18 ;  /* 0x000000124e127220 */ /* 0x040fe20000400000 */
[----:B------:R-:W-:Y:S01]  /*7170*/  F2FP.F16.E5M2.UNPACK_B R104, R97.H1 ;  /* 0x00000061ff68723e */ /* 0x000fe200030004ff */
[--C-:B------:R-:W-:Y:S01]  /*7180*/  HADD2.F32 R97, -RZ, R101.reuse.H0_H0 ;  /* 0x20000065ff617230 */ /* 0x100fe20000004100 */
[----:B------:R-:W-:Y:S01]  /*7190*/  F2FP.SATFINITE.E5M2.F32.PACK_AB_MERGE_C R158, R13, R12, R158 ;  /* 0x0000000c0d9e723e */ /* 0x000fe2000480609e */
[C---:B------:R-:W-:Y:S01]  /*71a0*/  FFMA R18, R81.reuse, R95, R18 ;  /* 0x0000005f51127223 */ /* 0x040fe20000000012 */
[----:B------:R-:W-:Y:S01]  /*71b0*/  F2FP.F16.E5M2.UNPACK_B R110, R99 ;  /* 0x00000063ff6e723e */ /* 0x000fe200020004ff */
[C---:B------:R-:W-:Y:S01]  /*71c0*/  FMUL R19, R78.reuse, R19 ;  /* 0x000000134e137220 */ /* 0x040fe20000400000 */
[----:B------:R-:W-:Y:S01]  /*71d0*/  F2FP.F16.E5M2.UNPACK_B R112, R99.H1 ;  /* 0x00000063ff70723e */ /* 0x000fe200030004ff */
[----:B------:R-:W-:Y:S01]  /*71e0*/  HADD2.F32 R99, -RZ, R101.H1_H1 ;  /* 0x30000065ff637230 */ /* 0x000fe20000004100 */
[-C--:B------:R-:W-:Y:S01]  /*71f0*/  F2FP.F16.E5M2.UNPACK_B R106, R98.reuse ;  /* 0x00000062ff6a723e */ /* 0x080fe200020004ff */
[----:B------:R-:W-:Y:S01]  /*7200*/  HADD2.F32 R101, -RZ, R102.H0_H0 ;  /* 0x20000066ff657230 */ /* 0x000fe20000004100 */
[----:B------:R-:W-:Y:S01]  /*7210*/  F2FP.F16.E5M2.UNPACK_B R108, R98.H1 ;  /* 0x00000062ff6c723e */ /* 0x000fe200030004ff */
[----:B------:R-:W-:Y:S02]  /*7220*/  HADD2.F32 R98, -RZ, R100.H0_H0 ;  /* 0x20000064ff627230 */ /* 0x000fe40000004100 */
[C---:B------:R-:W-:Y:S01]  /*7230*/  FFMA R19, R81.reuse, R96, R19 ;  /* 0x0000006051137223 */ /* 0x040fe20000000013 */
[C---:B------:R-:W-:Y:S01]  /*7240*/  FFMA R0, R81.reuse, R97, R0 ;  /* 0x0000006151007223 */ /* 0x040fe20000000000 */
[----:B------:R-:W-:Y:S01]  /*7250*/  FFMA R2, R81, R99, R2 ;  /* 0x0000006351027223 */ /* 0x000fe20000000002 */
[----:B------:R-:W-:Y:S02]  /*7260*/  HADD2.F32 R102, -RZ, R102.H1_H1 ;  /* 0x30000066ff667230 */ /* 0x000fe40000004100 */
[C---:B------:R-:W-:Y:S01]  /*7270*/  FMUL R3, R78.reuse, R22 ;  /* 0x000000164e037220 */ /* 0x040fe20000400000 */
[----:B------:R-:W-:Y:S01]  /*7280*/  HADD2.F32 R100, -RZ, R100.H1_H1 ;  /* 0x30000064ff647230 */ /* 0x000fe20000004100 */
[----:B------:R-:W-:Y:S01]  /*7290*/  F2FP.SATFINITE.E5M2.F32.PACK_AB_MERGE_C R159, R19, R18, RZ ;  /* 0x00000012139f723e */ /* 0x000fe200048060ff */
[--C-:B------:R-:W-:Y:S02]  /*72a0*/  HADD2.F32 R105, -RZ, R106.reuse.H0_H0 ;  /* 0x2000006aff697230 */ /* 0x100fe40000004100 */
[----:B------:R-:W-:Y:S01]  /*72b0*/  FFMA R3, R81, R98, R3 ;  /* 0x0000006251037223 */ /* 0x000fe20000000003 */
[----:B------:R-:W-:Y:S01]  /*72c0*/  HADD2.F32 R106, -RZ, R106.H1_H1 ;  /* 0x3000006aff6a7230 */ /* 0x000fe20000004100 */
[----:B------:R-:W-:Y:S01]  /*72d0*/  F2FP.SATFINITE.E5M2.F32.PACK_AB_MERGE_C R159, R17, R16, R159 ;  /* 0x00000010119f723e */ /* 0x000fe2000480609f */
[----:B------:R-:W-:Y:S02]  /*72e0*/  HADD2.F32 R109, -RZ, R110.H0_H0 ;  /* 0x2000006eff6d7230 */ /* 0x000fe40000004100 */
[C---:B------:R-:W-:Y:S01]  /*72f0*/  FMUL R23, R78.reuse, R23 ;  /* 0x000000174e177220 */ /* 0x040fe20000400000 */
[--C-:B------:R-:W-:Y:S02]  /*7300*/  HADD2.F32 R103, -RZ, R104.reuse.H0_H0 ;  /* 0x20000068ff677230 */ /* 0x100fe40000004100 */
[C---:B------:R-:W-:Y:S01]  /*7310*/  FMUL R22, R78.reuse, R26 ;  /* 0x0000001a4e167220 */ /* 0x040fe20000400000 */
[----:B------:R-:W-:Y:S01]  /*7320*/  HADD2.F32 R104, -RZ, R104.H1_H1 ;  /* 0x30000068ff687230 */ /* 0x000fe20000004100 */
[----:B------:R1:W-:Y:S01]  /*7330*/  STS.128 [R168+UR43+0x2400], R156 ;  /* 0x0024009ca8007988 */ /* 0x0003e20008000c2b */
[C---:B------:R-:W-:Y:S01]  /*7340*/  FFMA R23, R81.reuse, R100, R23 ;  /* 0x0000006451177223 */ /* 0x040fe20000000017 */
[C---:B------:R-:W-:Y:S01]  /*7350*/  FFMA R20, R81.reuse, R101, R20 ;  /* 0x0000006551147223 */ /* 0x040fe20000000014 */
[C---:B------:R-:W-:Y:S01]  /*7360*/  FFMA R21, R81.reuse, R102, R21 ;  /* 0x0000006651157223 */ /* 0x040fe20000000015 */
[----:B------:R-:W-:Y:S01]  /*7370*/  FFMA R22, R81, R103, R22 ;  /* 0x0000006751167223 */ /* 0x000fe20000000016 */
[----:B------:R-:W-:Y:S01]  /*7380*/  HADD2.F32 R110, -RZ, R110.H1_H1 ;  /* 0x3000006eff6e7230 */ /* 0x000fe20000004100 */
[----:B------:R-:W-:Y:S01]  /*7390*/  F2FP.SATFINITE.E5M2.F32.PACK_AB_MERGE_C R161, R23, R3, RZ ;  /* 0x0000000317a1723e */ /* 0x000fe200048060ff */
[C---:B------:R-:W-:Y:S01]  /*73a0*/  FMUL R27, R78.reuse, R27 ;  /* 0x0000001b4e1b7220 */ /* 0x040fe20000400000 */
[--C-:B------:R-:W-:Y:S02]  /*73b0*/  HADD2.F32 R107, -RZ, R108.reuse.H0_H0 ;  /* 0x2000006cff6b7230 */ /* 0x100fe40000004100 */
[----:B------:R-:W-:Y:S01]  /*73c0*/  FMUL R26, R78, R30 ;  /* 0x0000001e4e1a7220 */ /* 0x000fe20000400000 */
[----:B------:R-:W-:Y:S01]  /*73d0*/  HADD2.F32 R108, -RZ, R108.H1_H1 ;  /* 0x3000006cff6c7230 */ /* 0x000fe20000004100 */
[----:B------:R-:W-:Y:S01]  /*73e0*/  F2FP.SATFINITE.E5M2.F32.PACK_AB_MERGE_C R160, R2, R0, R161 ;  /* 0x0000000002a0723e */ /* 0x000fe200048060a1 */
[C---:B------:R-:W-:Y:S01]  /*73f0*/  FFMA R27, R81.reuse, R104, R27 ;  /* 0x00000068511b7223 */ /* 0x040fe2000000001b */
[C---:B------:R-:W-:Y:S01]  /*7400*/  FFMA R24, R81.reuse, R105, R24 ;  /* 0x0000006951187223 */ /* 0x040fe20000000018 */
[C---:B------:R-:W-:Y:S01]  /*7410*/  FFMA R25, R81.reuse, R106, R25 ;  /* 0x0000006a51197223 */ /* 0x040fe20000000019 */
[----:B------:R-:W-:Y:S01]  /*7420*/  FFMA R26, R81, R107, R26 ;  /* 0x0000006b511a7223 */ /* 0x000fe2000000001a */
[C---:B------:R-:W-:Y:S01]  /*7430*/  FMUL R31, R78.reuse, R31 ;  /* 0x0000001f4e1f7220 */ /* 0x040fe20000400000 */
[--C-:B------:R-:W-:Y:S01]  /*7440*/  HADD2.F32 R111, -RZ, R112.reuse.H0_H0 ;  /* 0x20000070ff6f7230 */ /* 0x100fe20000004100 */
[----:B------:R-:W-:Y:S01]  /*7450*/  F2FP.SATFINITE.E5M2.F32.PACK_AB_MERGE_C R162, R27, R22, RZ ;  /* 0x000000161ba2723e */ /* 0x000fe200048060ff */
[----:B------:R-:W-:Y:S02]  /*7460*/  HADD2.F32 R112, -RZ, R112.H1_H1 ;  /* 0x30000070ff707230 */ /* 0x000fe40000004100 */
[C---:B------:R-:W-:Y:S01]  /*7470*/  FFMA R31, R81.reuse, R108, R31 ;  /* 0x0000006c511f7223 */ /* 0x040fe2000000001f */
[----:B------:R-:W-:Y:S01]  /*7480*/  FFMA R28, R81, R109, R28 ;  /* 0x0000006d511c7223 */ /* 0x000fe2000000001c */
[----:B------:R-:W-:Y:S01]  /*7490*/  F2FP.SATFINITE.E5M2.F32.PACK_AB_MERGE_C R161, R21, R20, R162 ;  /* 0x0000001415a1723e */ /* 0x000fe200048060a2 */
[----:B------:R-:W-:Y:S01]  /*74a0*/  FFMA R29, R81, R110, R29 ;  /* 0x0000006e511d7223 */ /* 0x000fe2000000001d */
[C---:B------:R-:W-:Y:S01]  /*74b0*/  FMUL R30, R78.reuse, R34 ;  /* 0x000000224e1e7220 */ /* 0x040fe20000400000 */
[----:B------:R-:W-:Y:S01]  /*74c0*/  F2FP.SATFINITE.E5M2.F32.PACK_AB_MERGE_C R163, R31, R26, RZ ;  /* 0x0000001a1fa3723e */ /* 0x000fe200048060ff */
[C---:B------:R-:W-:Y:S01]  /*74d0*/  FMUL R35, R78.reuse, R35 ;  /* 0x000000234e237220 */ /* 0x040fe20000400000 */
[--C-:B------:R-:W-:Y:S02]  /*74e0*/  HADD2.F32 R115, -RZ, R116.reuse.H0_H0 ;  /* 0x20000074ff737230 */ /* 0x100fe40000004100 */
[----:B------:R-:W-:Y:S01]  /*74f0*/  FFMA R30, R81, R111, R30 ;  /* 0x0000006f511e7223 */ /* 0x000fe2000000001e */
[----:B------:R-:W-:Y:S01]  /*7500*/  F2FP.SATFINITE.E5M2.F32.PACK_AB_MERGE_C R162, R25, R24, R163 ;  /* 0x0000001819a2723e */ /* 0x000fe200048060a3 */
[C---:B------:R-:W-:Y:S01]  /*7510*/  FFMA R35, R81.reuse, R112, R35 ;  /* 0x0000007051237223 */ /* 0x040fe20000000023 */
[C---:B------:R-:W-:Y:S01]  /*7520*/  FFMA R32, R81.reuse, R113, R32 ;  /* 0x0000007151207223 */ /* 0x040fe20000000020 */
[----:B------:R-:W-:Y:S01]  /*7530*/  FFMA R33, R81, R114, R33 ;  /* 0x0000007251217223 */ /* 0x000fe20000000021 */
[----:B------:R-:W-:Y:S02]  /*7540*/  HADD2.F32 R116, -RZ, R116.H1_H1 ;  /* 0x30000074ff747230 */ /* 0x000fe40000004100 */
        /* <DEDUP_REMOVED lines=9> */
[----:B------:R-:W-:Y:S01]  /*75e0*/  HADD2.F32 R120, -RZ, R120.H1_H1 ;  /* 0x30000078ff787230 */ /* 0x000fe20000004100 */
[----:B------:R1:W-:Y:S01]  /*75f0*/  STS.128 [R178+0x2010], R160 ;  /* 0x002010a0b2007388 */ /* 0x0003e20000000c00 */
[----:B------:R-:W-:Y:S01]  /*7600*/  F2FP.SATFINITE.E5M2.F32.PACK_AB_MERGE_C R184, R39, R34, RZ ;  /* 0x0000002227b8723e */ /* 0x000fe200048060ff */
[C---:B------:R-:W-:Y:S01]  /*7610*/  FMUL R38, R78.reuse, R42 ;  /* 0x0000002a4e267220 */ /* 0x040fe20000400000 */
[C---:B------:R-:W-:Y:S01]  /*7620*/  FMUL R43, R78.reuse, R43 ;  /* 0x0000002b4e2b7220 */ /* 0x040fe20000400000 */
[--C-:B------:R-:W-:Y:S01]  /*7630*/  HADD2.F32 R123, -RZ, R124.reuse.H0_H0 ;  /* 0x2000007cff7b7230 */ /* 0x100fe20000004100 */
[----:B------:R-:W-:Y:S01]  /*7640*/  F2FP.SATFINITE.E5M2.F32.PACK_AB_MERGE_C R184, R33, R32, R184 ;  /* 0x0000002021b8723e */ /* 0x000fe200048060b8 */
[C---:B------:R-:W-:Y:S01]  /*7650*/  FFMA R38, R81.reuse, R119, R38 ;  /* 0x0000007751267223 */ /* 0x040fe20000000026 */
        /* <DEDUP_REMOVED lines=12> */
[C---:B------:R-:W-:Y:S01]  /*7720*/  FFMA R45, R81.reuse, R126, R45 ;  /* 0x0000007e512d7223 */ /* 0x040fe2000000002d */
[----:B------:R-:W-:Y:S02]  /*7730*/  HADD2.F32 R128, -RZ, R128.H1_H1 ;  /* 0x30000080ff807230 */ /* 0x000fe40000004100 */
[C---:B------:R-:W-:Y:S01]  /*7740*/  FMUL R46, R78.reuse, R50 ;  /* 0x000000324e2e7220 */ /* 0x040fe20000400000 */
[C---:B------:R-:W-:Y:S01]  /*7750*/  FMUL R51, R78.reuse, R51 ;  /* 0x000000334e337220 */ /* 0x040fe20000400000 */
[--C-:B------:R-:W-:Y:S02]  /*7760*/  HADD2.F32 R131, -RZ, R132.reuse.H0_H0 ;  /* 0x20000084ff837230 */ /* 0x100fe40000004100 */
[C---:B------:R-:W-:Y:S01]  /*7770*/  FMUL R50, R78.reuse, R54 ;  /* 0x000000364e327220 */ /* 0x040fe20000400000 */
[C---:B------:R-:W-:Y:S01]  /*7780*/  FFMA R46, R81.reuse, R127, R46 ;  /* 0x0000007f512e7223 */ /* 0x040fe2000000002e */
[----:B------:R-:W-:Y:S02]  /*7790*/  HADD2.F32 R132, -RZ, R132.H1_H1 ;  /* 0x30000084ff847230 */ /* 0x000fe40000004100 */
[C---:B------:R-:W-:Y:S01]  /*77a0*/  FFMA R51, R81.reuse, R128, R51 ;  /* 0x0000008051337223 */ /* 0x040fe20000000033 */
[C---:B------:R-:W-:Y:S01]  /*77b0*/  FMUL R55, R78.reuse, R55 ;  /* 0x000000374e377220 */ /* 0x040fe20000400000 */
[C---:B------:R-:W-:Y:S01]  /*77c0*/  FFMA R48, R81.reuse, R129, R48 ;  /* 0x0000008151307223 */ /* 0x040fe20000000030 */
[C---:B------:R-:W-:Y:S01]  /*77d0*/  FFMA R49, R81.reuse, R130, R49 ;  /* 0x0000008251317223 */ /* 0x040fe20000000031 */
[--C-:B------:R-:W-:Y:S02]  /*77e0*/  HADD2.F32 R135, -RZ, R136.reuse.H0_H0 ;  /* 0x20000088ff877230 */ /* 0x100fe40000004100 */
[C---:B------:R-:W-:Y:S01]  /*77f0*/  FFMA R50, R81.reuse, R131, R50 ;  /* 0x0000008351327223 */ /* 0x040fe20000000032 */
[----:B------:R-:W-:Y:S02]  /*7800*/  HADD2.F32 R136, -RZ, R136.H1_H1 ;  /* 0x30000088ff887230 */ /* 0x000fe40000004100 */
[C---:B------:R-:W-:Y:S01]  /*7810*/  FMUL R54, R78.reuse, R58 ;  /* 0x0000003a4e367220 */ /* 0x040fe20000400000 */
        /* <DEDUP_REMOVED lines=16> */
[----:B------:R-:W-:Y:S01]  /*7920*/  FFMA R63, R81, R140, R63 ;  /* 0x0000008c513f7223 */ /* 0x000fe2000000003f */
[----:B------:R-:W-:Y:S01]  /*7930*/  FMUL R67, R78, R67 ;  /* 0x000000434e437220 */ /* 0x000fe20000400000 */
[----:B------:R-:W-:Y:S01]  /*7940*/  F2FP.SATFINITE.E5M2.F32.PACK_AB_MERGE_C R186, R47, R42, RZ ;  /* 0x0000002a2fba723e */ /* 0x000fe200048060ff */
[----:B------:R-:W-:Y:S01]  /*7950*/  FFMA R60, R81, R83, R60 ;  /* 0x00000053513c7223 */ /* 0x000fe2000000003c */
[----:B------:R-:W-:Y:S01]  /*7960*/  F2FP.SATFINITE.E5M2.F32.PACK_AB_MERGE_C R187, R51, R46, RZ ;  /* 0x0000002e33bb723e */ /* 0x000fe200048060ff */
[C---:B------:R-:W-:Y:S01]  /*7970*/  FFMA R61, R81.reuse, R80, R61 ;  /* 0x00000050513d7223 */ /* 0x040fe2000000003d */
[C---:B------:R-:W-:Y:S01]  /*7980*/  FFMA R62, R81.reuse, R85, R62 ;  /* 0x00000055513e7223 */ /* 0x040fe2000000003e */
[----:B------:R-:W-:Y:S01]  /*7990*/  FFMA R67, R81, R82, R67 ;  /* 0x0000005251437223 */ /* 0x000fe20000000043 */
[----:B------:R-:W-:Y:S02]  /*79a0*/  F2FP.SATFINITE.E5M2.F32.PACK_AB_MERGE_C R186, R41, R40, R186 ;  /* 0x0000002829ba723e */ /* 0x000fe400048060ba */
[----:B------:R-:W-:Y:S02]  /*79b0*/  F2FP.SATFINITE.E5M2.F32.PACK_AB_MERGE_C R187, R45, R44, R187 ;  /* 0x0000002c2dbb723e */ /* 0x000fe400048060bb */
[----:B------:R-:W-:Y:S02]  /*79c0*/  F2FP.SATFINITE.E5M2.F32.PACK_AB_MERGE_C R188, R55, R50, RZ ;  /* 0x0000003237bc723e */ /* 0x000fe400048060ff */
[----:B------:R-:W-:Y:S01]  /*79d0*/  F2FP.SATFINITE.E5M2.F32.PACK_AB_MERGE_C R189, R59, R54, RZ ;  /* 0x000000363bbd723e */ /* 0x000fe200048060ff */
[----:B------:R1:W-:Y:S01]  /*79e0*/  STS.128 [R177+0x2020], R184 ;  /* 0x002020b8b1007388 */ /* 0x0003e20000000c00 */
[----:B------:R-:W-:Y:S02]  /*79f0*/  F2FP.SATFINITE.E5M2.F32.PACK_AB_MERGE_C R190, R63, R58, RZ ;  /* 0x0000003a3fbe723e */ /* 0x000fe400048060ff */
[----:B------:R-:W-:Y:S02]  /*7a00*/  F2FP.SATFINITE.E5M2.F32.PACK_AB_MERGE_C R182, R67, R62, RZ ;  /* 0x0000003e43b6723e */ /* 0x000fe400048060ff */
[----:B------:R-:W-:Y:S02]  /*7a10*/  F2FP.SATFINITE.E5M2.F32.PACK_AB_MERGE_C R188, R49, R48, R188 ;  /* 0x0000003031bc723e */ /* 0x000fe400048060bc */
[----:B------:R-:W-:Y:S02]  /*7a20*/  F2FP.SATFINITE.E5M2.F32.PACK_AB_MERGE_C R189, R53, R52, R189 ;  /* 0x0000003435bd723e */ /* 0x000fe400048060bd */
[----:B------:R-:W-:Y:S02]  /*7a30*/  F2FP.SATFINITE.E5M2.F32.PACK_AB_MERGE_C R190, R57, R56, R190 ;  /* 0x0000003839be723e */ /* 0x000fe400048060be */
[----:B------:R-:W-:Y:S02]  /*7a40*/  F2FP.SATFINITE.E5M2.F32.PACK_AB_MERGE_C R191, R61, R60, R182 ;  /* 0x0000003c3dbf723e */ /* 0x000fe400048060b6 */
[----:B------:R-:W-:Y:S03]  /*7a50*/  IADD3 R76, PT, PT, R76, 0x1, RZ ;  /* 0x000000014c4c7810 */ /* 0x000fe60007ffe0ff */
[----:B------:R1:W-:Y:S01]  /*7a60*/  STS.128 [R176+0x2030], R188 ;  /* 0x002030bcb0007388 */ /* 0x0003e20000000c00 */
[----:B------:R-:W-:Y:S01]  /*7a70*/  @!PT LDS RZ, [RZ] ;  /* 0x00000000fffff984 */ /* 0x000fe20000000800 */
[----:B------:R-:W-:Y:S01]  /*7a80*/  @!PT LDS RZ, [RZ] ;  /* 0x00000000fffff984 */ /* 0x000fe20000000800 */
[----:B------:R-:W-:Y:S01]  /*7a90*/  @!PT LDS RZ, [RZ] ;  /* 0x00000000fffff984 */ /* 0x000fe20000000800 */
[----:B------:R-:W-:Y:S01]  /*7aa0*/  @!PT LDS RZ, [RZ] ;  /* 0x00000000fffff984 */ /* 0x000fe20000000800 */
[----:B------:R3:W-:Y:S07]  /*7ab0*/  MEMBAR.ALL.CTA ;  /* 0x0000000000007992 */ /* 0x0007ee0000008000 */
[----:B---3--:R-:W3:Y:S02]  /*7ac0*/  FENCE.VIEW.ASYNC.S ;  /* 0x00000000000073c6 */ /* 0x008ee40000000000 */
[----:B---3--:R-:W-:Y:S06]  /*7ad0*/  BAR.SYNC.DEFER_BLOCKING 0x1, 0x80 ;  /* 0x0042000000007b1d */ /* 0x008fec0000010000 */
[----:B------:R-:W-:Y:S05]  /*7ae0*/  @P0 BRA `(.L_x_124) ;  /* 0x0000000000340947 */ /* 0x000fea0003800000 */
[----:B------:R-:W-:Y:S01]  /*7af0*/  UIADD3 UR12, UPT, UPT, UR43, 0x2400, URZ ;  /* 0x000024002b0c7890 */ /* 0x000fe2000fffe0ff */
[----:B------:R-:W-:Y:S01]  /*7b00*/  R2UR UR9, R155 ;  /* 0x000000009b0972ca */ /* 0x000fe200000e0000 */
[----:B------:R-:W-:Y:S01]  /*7b10*/  UIADD3 UR10, UP0, UPT, UR46, 0x680, URZ ;  /* 0x000006802e0a7890 */ /* 0x000fe2000ff1e0ff */
[----:B------:R-:W-:Y:S01]  /*7b20*/  R2UR UR8, R165 ;  /* 0x00000000a50872ca */ /* 0x000fe200000e0000 */
[----:B------:R-:W-:Y:S02]  /*7b30*/  UMOV UR7, UR36 ;  /* 0x0000002400077c82 */ /* 0x000fe40008000000 */
[----:B------:R-:W-:Y:S01]  /*7b40*/  IMAD.U32 R179, RZ, RZ, UR12 ;  /* 0x0000000cffb37e24 */ /* 0x000fe2000f8e00ff */
[----:B------:R-:W-:Y:S04]  /*7b50*/  UIADD3.X UR11, UPT, UPT, URZ, UR47, URZ, UP0, !UPT ;  /* 0x0000002fff0b7290 */ /* 0x000fe800087fe4ff */
[----:B------:R-:W-:Y:S03]  /*7b60*/  R2UR UR4, R179 ;  /* 0x00000000b30472ca */ /* 0x000fe600000e0000 */
[----:B------:R-:W-:Y:S02]  /*7b70*/  USHF.L.U32 UR5, UR9, 0x6, URZ ;  /* 0x0000000609057899 */ /* 0x000fe400080006ff */
[----:B------:R-:W-:Y:S09]  /*7b80*/  USHF.L.U32 UR6, UR8, 0x7, URZ ;  /* 0x0000000708067899 */ /* 0x000ff200080006ff */
[----:B------:R3:W-:Y:S01]  /*7b90*/  UTMASTG.3D [UR4], [UR10] ;  /* 0x000000040a0073b5 */ /* 0x0007e20008010000 */
[----:B------:R0:W-:Y:S01]  /*7ba0*/  UTMACMDFLUSH ;  /* 0x00000000000079b7 */ /* 0x0001e20000000000 */
[----:B---3--:R-:W-:Y:S04]  /*7bb0*/  DEPBAR.LE SB0, 0x0 ;  /* 0x000080000000791a */ /* 0x008fe80000000000 */
.L_x_124:
[----:B------:R-:W-:Y:S05]  /*7bc0*/  BSYNC.RECONVERGENT B0 ;  /* 0x0000000000007941 */ /* 0x000fea0003800200 */
.L_x_123:
[----:B------:R-:W-:Y:S01]  /*7bd0*/  BAR.SYNC.DEFER_BLOCKING 0x1, 0x80 ;  /* 0x0042000000007b1d */ /* 0x000fe20000010000 */
[----:B------:R-:W-:Y:S01]  /*7be0*/  ISETP.NE.AND P2, PT, R180, RZ, PT ;  /* 0x000000ffb400720c */ /* 0x000fe20003f45270 */
[----:B------:R-:W-:Y:S01]  /*7bf0*/  IMAD.IADD R155, R75, 0x1, R143 ;  /* 0x000000014b9b7824 */ /* 0x000fe200078e028f */
[----:B------:R-:W-:Y:S01]  /*7c00*/  ISETP.NE.AND P0, PT, R181, 0x2, PT ;  /* 0x00000002b500780c */ /* 0x000fe20003f05270 */
[----:B------:R-:W-:Y:S01]  /*7c10*/  IMAD.IADD R165, R77, 0x1, R154 ;  /* 0x000000014da57824 */ /* 0x000fe200078e029a */
[----:B------:R-:W-:Y:S02]  /*7c20*/  ISETP.NE.AND P1, PT, R76, 0x4, PT ;  /* 0x000000044c00780c */ /* 0x000fe40003f25270 */
[----:B------:R-:W-:Y:S02]  /*7c30*/  SEL R3, RZ, 0x1, P0 ;  /* 0x00000001ff037807 */ /* 0x000fe40000000000 */
[----:B------:R-:W-:Y:S02]  /*7c40*/  SEL R0, RZ, 0x1, P1 ;  /* 0x00000001ff007807 */ /* 0x000fe40000800000 */
[----:B------:R-:W-:Y:S02]  /*7c50*/  LOP3.LUT R174, R174, R3, RZ, 0x3c, !PT ;  /* 0x00000003aeae7212 */ /* 0x000fe400078e3cff */
[----:B------:R-:W-:Y:S02]  /*7c60*/  LOP3.LUT R175, R175, R0, RZ, 0x3c, !PT ;  /* 0x00000000afaf7212 */ /* 0x000fe400078e3cff */
[----:B------:R-:W-:Y:S02]  /*7c70*/  @P2 R2UR UR36, R171 ;  /* 0x00000000ab2422ca */ /* 0x000fe400000e0000 */
[----:B------:R-:W-:Y:S02]  /*7c80*/  SEL R181, R181, RZ, P0 ;  /* 0x000000ffb5b57207 */ /* 0x000fe40000000000 */
[----:B------:R-:W-:Y:S01]  /*7c90*/  SEL R76, R76, RZ, P1 ;  /* 0x000000ff4c4c7207 */ /* 0x000fe20000800000 */
[----:B------:R-:W-:Y:S10]  /*7ca0*/  @P2 BRA `(.L_x_125) ;  /* 0xffffffdc00702947 */ /* 0x000ff4000383ffff */
[----:B------:R-:W-:Y:S05]  /*7cb0*/  EXIT ;  /* 0x000000000000794d */ /* 0x000fea0003800000 */
.L_x_20:
[----:B--2---:R2:W1:Y:S02]  /*7cc0*/  SYNCS.PHASECHK.TRANS64.TRYWAIT P0, [R3+URZ+0x2b0], R2 ;  /* 0x0002b002030075a7 */ /* 0x00446400080011ff */
[----:B-1----:R-:W-:Y:S05]  /*7cd0*/  @!P0 NANOSLEEP.SYNCS 0x989680 ;  /* 0x009896800000895d */ /* 0x002fea0003900000 */
[----:B------:R-:W1:Y:S02]  /*7ce0*/  @!P0 SYNCS.PHASECHK.TRANS64 P0, [R3+URZ+0x2b0], R2 ;  /* 0x0002b002030085a7 */ /* 0x000e6400080010ff */
[----:B-1----:R-:W-:Y:S05]  /*7cf0*/  @!P0 BRA `(.L_x_20) ;  /* 0xfffffffc00f08947 */ /* 0x002fea000383ffff */
[----:B------:R-:W-:Y:S05]  /*7d00*/  BRA `(.L_x_126) ;  /* 0xffffff9c00187947 */ /* 0x000fea000383ffff */
.L_x_23:
[----:B-1----:R-:W-:-:S07]  /*7d10*/  MOV R2, UR33 ;  /* 0x0000002100027c02 */ /* 0x002fce0008000f00 */
.L_x_127:
[----:B-1----:R1:W2:Y:S02]  /*7d20*/  SYNCS.PHASECHK.TRANS64.TRYWAIT P0, [R2+URZ+0x110], R5 ;  /* 0x00011005020075a7 */ /* 0x0022a400080011ff */
[----:B--2---:R-:W-:Y:S05]  /*7d30*/  @!P0 NANOSLEEP.SYNCS 0x989680 ;  /* 0x009896800000895d */ /* 0x004fea0003900000 */
[----:B------:R-:W2:Y:S02]  /*7d40*/  @!P0 SYNCS.PHASECHK.TRANS64 P0, [R2+URZ+0x110], R5 ;  /* 0x00011005020085a7 */ /* 0x000ea400080010ff */
[----:B--2---:R-:W-:Y:S05]  /*7d50*/  @!P0 BRA `(.L_x_127) ;  /* 0xfffffffc00f08947 */ /* 0x004fea000383ffff */
[----:B------:R-:W-:Y:S05]  /*7d60*/  BRA `(.L_x_22) ;  /* 0xffffff9c00687947 */ /* 0x000fea000383ffff */
.L_x_29:
[----:B-1----:R-:W-:-:S07]  /*7d70*/  MOV R2, UR17 ;  /* 0x0000001100027c02 */ /* 0x002fce0008000f00 */
.L_x_128:
[----:B-1----:R1:W2:Y:S02]  /*7d80*/  SYNCS.PHASECHK.TRANS64.TRYWAIT P0, [R2+URZ+0x110], R5 ;  /* 0x00011005020075a7 */ /* 0x0022a400080011ff */
[----:B--2---:R-:W-:Y:S05]  /*7d90*/  @!P0 NANOSLEEP.SYNCS 0x989680 ;  /* 0x009896800000895d */ /* 0x004fea0003900000 */
[----:B------:R-:W2:Y:S02]  /*7da0*/  @!P0 SYNCS.PHASECHK.TRANS64 P0, [R2+URZ+0x110], R5 ;  /* 0x00011005020085a7 */ /* 0x000ea400080010ff */
[----:B--2---:R-:W-:Y:S05]  /*7db0*/  @!P0 BRA `(.L_x_128) ;  /* 0xfffffffc00f08947 */ /* 0x004fea000383ffff */
[----:B------:R-:W-:Y:S05]  /*7dc0*/  BRA `(.L_x_28) ;  /* 0xffffffa000107947 */ /* 0x000fea000383ffff */
.L_x_33:
[----:B-1----:R1:W2:Y:S02]  /*7dd0*/  SYNCS.PHASECHK.TRANS64.TRYWAIT P0, [R2+URZ+0x240], R3 ;  /* 0x00024003020075a7 */ /* 0x0022a400080011ff */
[----:B--2---:R-:W-:Y:S05]  /*7de0*/  @!P0 NANOSLEEP.SYNCS 0x989680 ;  /* 0x009896800000895d */ /* 0x004fea0003900000 */
[----:B------:R-:W2:Y:S02]  /*7df0*/  @!P0 SYNCS.PHASECHK.TRANS64 P0, [R2+URZ+0x240], R3 ;  /* 0x00024003020085a7 */ /* 0x000ea400080010ff */
[----:B--2---:R-:W-:Y:S05]  /*7e00*/  @!P0 BRA `(.L_x_33) ;  /* 0xfffffffc00f08947 */ /* 0x004fea000383ffff */
[----:B------:R-:W-:Y:S05]  /*7e10*/  BRA `(.L_x_129) ;  /* 0xffffffa000a07947 */ /* 0x000fea000383ffff */
.L_x_37:
[----:B----4-:R-:W-:-:S07]  /*7e20*/  MOV R0, UR5 ;  /* 0x0000000500007c02 */ /* 0x010fce0008000f00 */
.L_x_130:
[----:B-1----:R1:W2:Y:S02]  /*7e30*/  SYNCS.PHASECHK.TRANS64.TRYWAIT P0, [R0+URZ], R3 ;  /* 0x00000003000075a7 */ /* 0x0022a400080011ff */
[----:B--2---:R-:W-:Y:S05]  /*7e40*/  @!P0 NANOSLEEP.SYNCS 0x989680 ;  /* 0x009896800000895d */ /* 0x004fea0003900000 */
[----:B------:R-:W2:Y:S02]  /*7e50*/  @!P0 SYNCS.PHASECHK.TRANS64 P0, [R0+URZ], R3 ;  /* 0x00000003000085a7 */ /* 0x000ea400080010ff */
[----:B--2---:R-:W-:Y:S05]  /*7e60*/  @!P0 BRA `(.L_x_130) ;  /* 0xfffffffc00f08947 */ /* 0x004fea000383ffff */
[----:B------:R-:W-:Y:S05]  /*7e70*/  BRA `(.L_x_131) ;  /* 0xffffffa800107947 */ /* 0x000fea000383ffff */
.L_x_38:
[----:B----4-:R-:W-:-:S07]  /*7e80*/  MOV R0, UR5 ;  /* 0x0000000500007c02 */ /* 0x010fce0008000f00 */
.L_x_132:
[----:B-1----:R1:W2:Y:S02]  /*7e90*/  SYNCS.PHASECHK.TRANS64.TRYWAIT P0, [R0+URZ], R3 ;  /* 0x00000003000075a7 */ /* 0x0022a400080011ff */
[----:B--2---:R-:W-:Y:S05]  /*7ea0*/  @!P0 NANOSLEEP.SYNCS 0x989680 ;  /* 0x009896800000895d */ /* 0x004fea0003900000 */
[----:B------:R-:W2:Y:S02]  /*7eb0*/  @!P0 SYNCS.PHASECHK.TRANS64 P0, [R0+URZ], R3 ;  /* 0x00000003000085a7 */ /* 0x000ea400080010ff */
[----:B--2---:R-:W-:Y:S05]  /*7ec0*/  @!P0 BRA `(.L_x_132) ;  /* 0xfffffffc00f08947 */ /* 0x004fea000383ffff */
[----:B------:R-:W-:Y:S05]  /*7ed0*/  BRA `(.L_x_133) ;  /* 0xffffffa8001c7947 */ /* 0x000fea000383ffff */
.L_x_39:
[----:B----4-:R-:W-:-:S07]  /*7ee0*/  MOV R0, UR5 ;  /* 0x0000000500007c02 */ /* 0x010fce0008000f00 */
.L_x_134:
[----:B-1----:R1:W2:Y:S02]  /*7ef0*/  SYNCS.PHASECHK.TRANS64.TRYWAIT P0, [R0+URZ], R3 ;  /* 0x00000003000075a7 */ /* 0x0022a400080011ff */
[----:B--2---:R-:W-:Y:S05]  /*7f00*/  @!P0 NANOSLEEP.SYNCS 0x989680 ;  /* 0x009896800000895d */ /* 0x004fea0003900000 */
[----:B------:R-:W2:Y:S02]  /*7f10*/  @!P0 SYNCS.PHASECHK.TRANS64 P0, [R0+URZ], R3 ;  /* 0x00000003000085a7 */ /* 0x000ea400080010ff */
[----:B--2---:R-:W-:Y:S05]  /*7f20*/  @!P0 BRA `(.L_x_134) ;  /* 0xfffffffc00f08947 */ /* 0x004fea000383ffff */
[----:B------:R-:W-:Y:S05]  /*7f30*/  BRA `(.L_x_135) ;  /* 0xffffffa800287947 */ /* 0x000fea000383ffff */
.L_x_40:
[----:B----4-:R-:W-:-:S07]  /*7f40*/  MOV R0, UR5 ;  /* 0x0000000500007c02 */ /* 0x010fce0008000f00 */
.L_x_136:
[----:B-1----:R1:W2:Y:S02]  /*7f50*/  SYNCS.PHASECHK.TRANS64.TRYWAIT P0, [R0+URZ], R3 ;  /* 0x00000003000075a7 */ /* 0x0022a400080011ff */
[----:B--2---:R-:W-:Y:S05]  /*7f60*/  @!P0 NANOSLEEP.SYNCS 0x989680 ;  /* 0x009896800000895d */ /* 0x004fea0003900000 */
[----:B------:R-:W2:Y:S02]  /*7f70*/  @!P0 SYNCS.PHASECHK.TRANS64 P0, [R0+URZ], R3 ;  /* 0x00000003000085a7 */ /* 0x000ea400080010ff */
[----:B--2---:R-:W-:Y:S05]  /*7f80*/  @!P0 BRA `(.L_x_136) ;  /* 0xfffffffc00f08947 */ /* 0x004fea000383ffff */
[----:B------:R-:W-:Y:S05]  /*7f90*/  BRA `(.L_x_137) ;  /* 0xffffffa800347947 */ /* 0x000fea000383ffff */
.L_x_41:
[----:B----4-:R-:W-:-:S07]  /*7fa0*/  MOV R0, UR5 ;  /* 0x0000000500007c02 */ /* 0x010fce0008000f00 */
.L_x_138:
[----:B-1----:R1:W2:Y:S02]  /*7fb0*/  SYNCS.PHASECHK.TRANS64.TRYWAIT P0, [R0+URZ], R3 ;  /* 0x00000003000075a7 */ /* 0x0022a400080011ff */
[----:B--2---:R-:W-:Y:S05]  /*7fc0*/  @!P0 NANOSLEEP.SYNCS 0x989680 ;  /* 0x009896800000895d */ /* 0x004fea0003900000 */
[----:B------:R-:W2:Y:S02]  /*7fd0*/  @!P0 SYNCS.PHASECHK.TRANS64 P0, [R0+URZ], R3 ;  /* 0x00000003000085a7 */ /* 0x000ea400080010ff */
[----:B--2---:R-:W-:Y:S05]  /*7fe0*/  @!P0 BRA `(.L_x_138) ;  /* 0xfffffffc00f08947 */ /* 0x004fea000383ffff */
[----:B------:R-:W-:Y:S05]  /*7ff0*/  BRA `(.L_x_139) ;  /* 0xffffffa800407947 */ /* 0x000fea000383ffff */
.L_x_42:
[----:B----4-:R-:W-:-:S07]  /*8000*/  MOV R0, UR5 ;  /* 0x0000000500007c02 */ /* 0x010fce0008000f00 */
.L_x_140:
[----:B-1----:R1:W2:Y:S02]  /*8010*/  SYNCS.PHASECHK.TRANS64.TRYWAIT P0, [R0+URZ], R3 ;  /* 0x00000003000075a7 */ /* 0x0022a400080011ff */
[----:B--2---:R-:W-:Y:S05]  /*8020*/  @!P0 NANOSLEEP.SYNCS 0x989680 ;  /* 0x009896800000895d */ /* 0x004fea0003900000 */
[----:B------:R-:W2:Y:S02]  /*8030*/  @!P0 SYNCS.PHASECHK.TRANS64 P0, [R0+URZ], R3 ;  /* 0x00000003000085a7 */ /* 0x000ea400080010ff */
[----:B--2---:R-:W-:Y:S05]  /*8040*/  @!P0 BRA `(.L_x_140) ;  /* 0xfffffffc00f08947 */ /* 0x004fea000383ffff */
[----:B------:R-:W-:Y:S05]  /*8050*/  BRA `(.L_x_141) ;  /* 0xffffffa8004c7947 */ /* 0x000fea000383ffff */
.L_x_43:
[----:B----4-:R-:W-:-:S07]  /*8060*/  MOV R0, UR5 ;  /* 0x0000000500007c02 */ /* 0x010fce0008000f00 */
.L_x_142:
[----:B-1----:R1:W2:Y:S02]  /*8070*/  SYNCS.PHASECHK.TRANS64.TRYWAIT P0, [R0+URZ], R3 ;  /* 0x00000003000075a7 */ /* 0x0022a400080011ff */
[----:B--2---:R-:W-:Y:S05]  /*8080*/  @!P0 NANOSLEEP.SYNCS 0x989680 ;  /* 0x009896800000895d */ /* 0x004fea0003900000 */
[----:B------:R-:W2:Y:S02]  /*8090*/  @!P0 SYNCS.PHASECHK.TRANS64 P0, [R0+URZ], R3 ;  /* 0x00000003000085a7 */ /* 0x000ea400080010ff */
[----:B--2---:R-:W-:Y:S05]  /*80a0*/  @!P0 BRA `(.L_x_142) ;  /* 0xfffffffc00f08947 */ /* 0x004fea000383ffff */
[----:B------:R-:W-:Y:S05]  /*80b0*/  BRA `(.L_x_143) ;  /* 0xffffffa800587947 */ /* 0x000fea000383ffff */
.L_x_44:
[----:B----4-:R-:W-:-:S07]  /*80c0*/  MOV R0, UR5 ;  /* 0x0000000500007c02 */ /* 0x010fce0008000f00 */
.L_x_144:
[----:B-1----:R1:W2:Y:S02]  /*80d0*/  SYNCS.PHASECHK.TRANS64.TRYWAIT P0, [R0+URZ], R3 ;  /* 0x00000003000075a7 */ /* 0x0022a400080011ff */
[----:B--2---:R-:W-:Y:S05]  /*80e0*/  @!P0 NANOSLEEP.SYNCS 0x989680 ;  /* 0x009896800000895d */ /* 0x004fea0003900000 */
[----:B------:R-:W2:Y:S02]  /*80f0*/  @!P0 SYNCS.PHASECHK.TRANS64 P0, [R0+URZ], R3 ;  /* 0x00000003000085a7 */ /* 0x000ea400080010ff */
[----:B--2---:R-:W-:Y:S05]  /*8100*/  @!P0 BRA `(.L_x_144) ;  /* 0xfffffffc00f08947 */ /* 0x004fea000383ffff */
[----:B------:R-:W-:Y:S05]  /*8110*/  BRA `(.L_x_145) ;  /* 0xffffffa800647947 */ /* 0x000fea000383ffff */
.L_x_45:
[----:B----4-:R-:W-:-:S07]  /*8120*/  MOV R0, UR5 ;  /* 0x0000000500007c02 */ /* 0x010fce0008000f00 */
.L_x_146:
[----:B-1----:R1:W2:Y:S02]  /*8130*/  SYNCS.PHASECHK.TRANS64.TRYWAIT P0, [R0+URZ], R3 ;  /* 0x00000003000075a7 */ /* 0x0022a400080011ff */
[----:B--2---:R-:W-:Y:S05]  /*8140*/  @!P0 NANOSLEEP.SYNCS 0x989680 ;  /* 0x009896800000895d */ /* 0x004fea0003900000 */
[----:B------:R-:W2:Y:S02]  /*8150*/  @!P0 SYNCS.PHASECHK.TRANS64 P0, [R0+URZ], R3 ;  /* 0x00000003000085a7 */ /* 0x000ea400080010ff */
[----:B--2---:R-:W-:Y:S05]  /*8160*/  @!P0 BRA `(.L_x_146) ;  /* 0xfffffffc00f08947 */ /* 0x004fea000383ffff */
[----:B------:R-:W-:Y:S05]  /*8170*/  BRA `(.L_x_147) ;  /* 0xffffffa800707947 */ /* 0x000fea000383ffff */
.L_x_46:
[----:B----4-:R-:W-:-:S07]  /*8180*/  MOV R0, UR5 ;  /* 0x0000000500007c02 */ /* 0x010fce0008000f00 */
.L_x_148:
[----:B-1----:R1:W2:Y:S02]  /*8190*/  SYNCS.PHASECHK.TRANS64.TRYWAIT P0, [R0+URZ], R3 ;  /* 0x00000003000075a7 */ /* 0x0022a400080011ff */
[----:B--2---:R-:W-:Y:S05]  /*81a0*/  @!P0 NANOSLEEP.SYNCS 0x989680 ;  /* 0x009896800000895d */ /* 0x004fea0003900000 */
[----:B------:R-:W2:Y:S02]  /*81b0*/  @!P0 SYNCS.PHASECHK.TRANS64 P0, [R0+URZ], R3 ;  /* 0x00000003000085a7 */ /* 0x000ea400080010ff */
[----:B--2---:R-:W-:Y:S05]  /*81c0*/  @!P0 BRA `(.L_x_148) ;  /* 0xfffffffc00f08947 */ /* 0x004fea000383ffff */
[----:B------:R-:W-:Y:S05]  /*81d0*/  BRA `(.L_x_149) ;  /* 0xffffffa8007c7947 */ /* 0x000fea000383ffff */
.L_x_47:
[----:B----4-:R-:W-:-:S07]  /*81e0*/  MOV R0, UR5 ;  /* 0x0000000500007c02 */ /* 0x010fce0008000f00 */
.L_x_150:
[----:B-1----:R1:W2:Y:S02]  /*81f0*/  SYNCS.PHASECHK.TRANS64.TRYWAIT P0, [R0+URZ], R3 ;  /* 0x00000003000075a7 */ /* 0x0022a400080011ff */
[----:B--2---:R-:W-:Y:S05]  /*8200*/  @!P0 NANOSLEEP.SYNCS 0x989680 ;  /* 0x009896800000895d */ /* 0x004fea0003900000 */
[----:B------:R-:W2:Y:S02]  /*8210*/  @!P0 SYNCS.PHASECHK.TRANS64 P0, [R0+URZ], R3 ;  /* 0x00000003000085a7 */ /* 0x000ea400080010ff */
[----:B--2---:R-:W-:Y:S05]  /*8220*/  @!P0 BRA `(.L_x_150) ;  /* 0xfffffffc00f08947 */ /* 0x004fea000383ffff */
[----:B------:R-:W-:Y:S05]  /*8230*/  BRA `(.L_x_151) ;  /* 0xffffffa800887947 */ /* 0x000fea000383ffff */
.L_x_48:
[----:B----4-:R-:W-:-:S07]  /*8240*/  MOV R0, UR5 ;  /* 0x0000000500007c02 */ /* 0x010fce0008000f00 */
.L_x_152:
[----:B-1----:R1:W2:Y:S02]  /*8250*/  SYNCS.PHASECHK.TRANS64.TRYWAIT P0, [R0+URZ], R3 ;  /* 0x00000003000075a7 */ /* 0x0022a400080011ff */
[----:B--2---:R-:W-:Y:S05]  /*8260*/  @!P0 NANOSLEEP.SYNCS 0x989680 ;  /* 0x009896800000895d */ /* 0x004fea0003900000 */
[----:B------:R-:W2:Y:S02]  /*8270*/  @!P0 SYNCS.PHASECHK.TRANS64 P0, [R0+URZ], R3 ;  /* 0x00000003000085a7 */ /* 0x000ea400080010ff */
[----:B--2---:R-:W-:Y:S05]  /*8280*/  @!P0 BRA `(.L_x_152) ;  /* 0xfffffffc00f08947 */ /* 0x004fea000383ffff */
[----:B------:R-:W-:Y:S05]  /*8290*/  BRA `(.L_x_153) ;  /* 0xffffffa800947947 */ /* 0x000fea000383ffff */
.L_x_49:
[----:B----4-:R-:W-:-:S07]  /*82a0*/  MOV R0, UR5 ;  /* 0x0000000500007c02 */ /* 0x010fce0008000f00 */
.L_x_154:
[----:B-1----:R1:W2:Y:S02]  /*82b0*/  SYNCS.PHASECHK.TRANS64.TRYWAIT P0, [R0+URZ], R3 ;  /* 0x00000003000075a7 */ /* 0x0022a400080011ff */
[----:B--2---:R-:W-:Y:S05]  /*82c0*/  @!P0 NANOSLEEP.SYNCS 0x989680 ;  /* 0x009896800000895d */ /* 0x004fea0003900000 */
[----:B------:R-:W2:Y:S02]  /*82d0*/  @!P0 SYNCS.PHASECHK.TRANS64 P0, [R0+URZ], R3 ;  /* 0x00000003000085a7 */ /* 0x000ea400080010ff */
[----:B--2---:R-:W-:Y:S05]  /*82e0*/  @!P0 BRA `(.L_x_154) ;  /* 0xfffffffc00f08947 */ /* 0x004fea000383ffff */
[----:B------:R-:W-:Y:S05]  /*82f0*/  BRA `(.L_x_155) ;  /* 0xffffffa800a07947 */ /* 0x000fea000383ffff */
.L_x_50:
[----:B----4-:R-:W-:-:S07]  /*8300*/  MOV R0, UR5 ;  /* 0x0000000500007c02 */ /* 0x010fce0008000f00 */
.L_x_156:
[----:B-1----:R1:W2:Y:S02]  /*8310*/  SYNCS.PHASECHK.TRANS64.TRYWAIT P0, [R0+URZ], R3 ;  /* 0x00000003000075a7 */ /* 0x0022a400080011ff */
[----:B--2---:R-:W-:Y:S05]  /*8320*/  @!P0 NANOSLEEP.SYNCS 0x989680 ;  /* 0x009896800000895d */ /* 0x004fea0003900000 */
[----:B------:R-:W2:Y:S02]  /*8330*/  @!P0 SYNCS.PHASECHK.TRANS64 P0, [R0+URZ], R3 ;  /* 0x00000003000085a7 */ /* 0x000ea400080010ff */
[----:B--2---:R-:W-:Y:S05]  /*8340*/  @!P0 BRA `(.L_x_156) ;  /* 0xfffffffc00f08947 */ /* 0x004fea000383ffff */
[----:B------:R-:W-:Y:S05]  /*8350*/  BRA `(.L_x_157) ;  /* 0xffffffa800ac7947 */ /* 0x000fea000383ffff */
.L_x_51:
[----:B----4-:R-:W-:-:S07]  /*8360*/  MOV R0, UR5 ;  /* 0x0000000500007c02 */ /* 0x010fce0008000f00 */
.L_x_158:
[----:B-1----:R1:W2:Y:S02]  /*8370*/  SYNCS.PHASECHK.TRANS64.TRYWAIT P0, [R0+URZ], R3 ;  /* 0x00000003000075a7 */ /* 0x0022a400080011ff */
[----:B--2---:R-:W-:Y:S05]  /*8380*/  @!P0 NANOSLEEP.SYNCS 0x989680 ;  /* 0x009896800000895d */ /* 0x004fea0003900000 */
[----:B------:R-:W2:Y:S02]  /*8390*/  @!P0 SYNCS.PHASECHK.TRANS64 P0, [R0+URZ], R3 ;  /* 0x00000003000085a7 */ /* 0x000ea400080010ff */
[----:B--2---:R-:W-:Y:S05]  /*83a0*/  @!P0 BRA `(.L_x_158) ;  /* 0xfffffffc00f08947 */ /* 0x004fea000383ffff */
[----:B------:R-:W-:Y:S05]  /*83b0*/  BRA `(.L_x_159) ;  /* 0xffffffa800b87947 */ /* 0x000fea000383ffff */
.L_x_52:
[----:B----4-:R-:W-:-:S07]  /*83c0*/  MOV R0, UR5 ;  /* 0x0000000500007c02 */ /* 0x010fce0008000f00 */
.L_x_160:
[----:B-1----:R1:W2:Y:S02]  /*83d0*/  SYNCS.PHASECHK.TRANS64.TRYWAIT P0, [R0+URZ], R3 ;  /* 0x00000003000075a7 */ /* 0x0022a400080011ff */
[----:B--2---:R-:W-:Y:S05]  /*83e0*/  @!P0 NANOSLEEP.SYNCS 0x989680 ;  /* 0x009896800000895d */ /* 0x004fea0003900000 */
[----:B------:R-:W2:Y:S02]  /*83f0*/  @!P0 SYNCS.PHASECHK.TRANS64 P0, [R0+URZ], R3 ;  /* 0x00000003000085a7 */ /* 0x000ea400080010ff */
[----:B--2---:R-:W-:Y:S05]  /*8400*/  @!P0 BRA `(.L_x_160) ;  /* 0xfffffffc00f08947 */ /* 0x004fea000383ffff */
[----:B------:R-:W-:Y:S05]  /*8410*/  BRA `(.L_x_161) ;  /* 0xffffffa800c47947 */ /* 0x000fea000383ffff */
.L_x_53:
[----:B----4-:R-:W-:-:S07]  /*8420*/  MOV R0, UR5 ;  /* 0x0000000500007c02 */ /* 0x010fce0008000f00 */
.L_x_162:
[----:B-1----:R1:W2:Y:S02]  /*8430*/  SYNCS.PHASECHK.TRANS64.TRYWAIT P0, [R0+URZ], R3 ;  /* 0x00000003000075a7 */ /* 0x0022a400080011ff */
[----:B--2---:R-:W-:Y:S05]  /*8440*/  @!P0 NANOSLEEP.SYNCS 0x989680 ;  /* 0x009896800000895d */ /* 0x004fea0003900000 */
[----:B------:R-:W2:Y:S02]  /*8450*/  @!P0 SYNCS.PHASECHK.TRANS64 P0, [R0+URZ], R3 ;  /* 0x00000003000085a7 */ /* 0x000ea400080010ff */
[----:B--2---:R-:W-:Y:S05]  /*8460*/  @!P0 BRA `(.L_x_162) ;  /* 0xfffffffc00f08947 */ /* 0x004fea000383ffff */
[----:B------:R-:W-:Y:S05]  /*8470*/  BRA `(.L_x_163) ;  /* 0xffffffa800d07947 */ /* 0x000fea000383ffff */
.L_x_54:
[----:B----4-:R-:W-:-:S07]  /*8480*/  MOV R0, UR5 ;  /* 0x0000000500007c02 */ /* 0x010fce0008000f00 */
.L_x_164:
[----:B-1----:R1:W2:Y:S02]  /*8490*/  SYNCS.PHASECHK.TRANS64.TRYWAIT P0, [R0+URZ], R3 ;  /* 0x00000003000075a7 */ /* 0x0022a400080011ff */
[----:B--2---:R-:W-:Y:S05]  /*84a0*/  @!P0 NANOSLEEP.SYNCS 0x989680 ;  /* 0x009896800000895d */ /* 0x004fea0003900000 */
[----:B------:R-:W2:Y:S02]  /*84b0*/  @!P0 SYNCS.PHASECHK.TRANS64 P0, [R0+URZ], R3 ;  /* 0x00000003000085a7 */ /* 0x000ea400080010ff */
[----:B--2---:R-:W-:Y:S05]  /*84c0*/  @!P0 BRA `(.L_x_164) ;  /* 0xfffffffc00f08947 */ /* 0x004fea000383ffff */
[----:B------:R-:W-:Y:S05]  /*84d0*/  BRA `(.L_x_165) ;  /* 0xffffffa800dc7947 */ /* 0x000fea000383ffff */
.L_x_55:
[----:B----4-:R-:W-:-:S07]  /*84e0*/  MOV R0, UR5 ;  /* 0x0000000500007c02 */ /* 0x010fce0008000f00 */
.L_x_166:
[----:B-1----:R1:W2:Y:S02]  /*84f0*/  SYNCS.PHASECHK.TRANS64.TRYWAIT P0, [R0+URZ], R3 ;  /* 0x00000003000075a7 */ /* 0x0022a400080011ff */
[----:B--2---:R-:W-:Y:S05]  /*8500*/  @!P0 NANOSLEEP.SYNCS 0x989680 ;  /* 0x009896800000895d */ /* 0x004fea0003900000 */
[----:B------:R-:W2:Y:S02]  /*8510*/  @!P0 SYNCS.PHASECHK.TRANS64 P0, [R0+URZ], R3 ;  /* 0x00000003000085a7 */ /* 0x000ea400080010ff */
[----:B--2---:R-:W-:Y:S05]  /*8520*/  @!P0 BRA `(.L_x_166) ;  /* 0xfffffffc00f08947 */ /* 0x004fea000383ffff */
[----:B------:R-:W-:Y:S05]  /*8530*/  BRA `(.L_x_167) ;  /* 0xffffffa800e87947 */ /* 0x000fea000383ffff */
.L_x_56:
[----:B----4-:R-:W-:-:S07]  /*8540*/  MOV R0, UR5 ;  /* 0x0000000500007c02 */ /* 0x010fce0008000f00 */
.L_x_168:
[----:B-1----:R1:W2:Y:S02]  /*8550*/  SYNCS.PHASECHK.TRANS64.TRYWAIT P0, [R0+URZ], R3 ;  /* 0x00000003000075a7 */ /* 0x0022a400080011ff */
[----:B--2---:R-:W-:Y:S05]  /*8560*/  @!P0 NANOSLEEP.SYNCS 0x989680 ;  /* 0x009896800000895d */ /* 0x004fea0003900000 */
[----:B------:R-:W2:Y:S02]  /*8570*/  @!P0 SYNCS.PHASECHK.TRANS64 P0, [R0+URZ], R3 ;  /* 0x00000003000085a7 */ /* 0x000ea400080010ff */
[----:B--2---:R-:W-:Y:S05]  /*8580*/  @!P0 BRA `(.L_x_168) ;  /* 0xfffffffc00f08947 */ /* 0x004fea000383ffff */
[----:B------:R-:W-:Y:S05]  /*8590*/  BRA `(.L_x_169) ;  /* 0xffffffa800f47947 */ /* 0x000fea000383ffff */
.L_x_57:
[----:B----4-:R-:W-:-:S07]  /*85a0*/  MOV R0, UR5 ;  /* 0x0000000500007c02 */ /* 0x010fce0008000f00 */
.L_x_170:
[----:B-1----:R1:W2:Y:S02]  /*85b0*/  SYNCS.PHASECHK.TRANS64.TRYWAIT P0, [R0+URZ], R3 ;  /* 0x00000003000075a7 */ /* 0x0022a400080011ff */
[----:B--2---:R-:W-:Y:S05]  /*85c0*/  @!P0 NANOSLEEP.SYNCS 0x989680 ;  /* 0x009896800000895d */ /* 0x004fea0003900000 */
[----:B------:R-:W2:Y:S02]  /*85d0*/  @!P0 SYNCS.PHASECHK.TRANS64 P0, [R0+URZ], R3 ;  /* 0x00000003000085a7 */ /* 0x000ea400080010ff */
[----:B--2---:R-:W-:Y:S05]  /*85e0*/  @!P0 BRA `(.L_x_170) ;  /* 0xfffffffc00f08947 */ /* 0x004fea000383ffff */
[----:B------:R-:W-:Y:S05]  /*85f0*/  BRA `(.L_x_171) ;  /* 0xffffffac00007947 */ /* 0x000fea000383ffff */
.L_x_58:
[----:B----4-:R-:W-:-:S07]  /*8600*/  MOV R0, UR5 ;  /* 0x0000000500007c02 */ /* 0x010fce0008000f00 */
.L_x_172:
[----:B-1----:R1:W2:Y:S02]  /*8610*/  SYNCS.PHASECHK.TRANS64.TRYWAIT P0, [R0+URZ], R3 ;  /* 0x00000003000075a7 */ /* 0x0022a400080011ff */
[----:B--2---:R-:W-:Y:S05]  /*8620*/  @!P0 NANOSLEEP.SYNCS 0x989680 ;  /* 0x009896800000895d */ /* 0x004fea0003900000 */
[----:B------:R-:W2:Y:S02]  /*8630*/  @!P0 SYNCS.PHASECHK.TRANS64 P0, [R0+URZ], R3 ;  /* 0x00000003000085a7 */ /* 0x000ea400080010ff */
[----:B--2---:R-:W-:Y:S05]  /*8640*/  @!P0 BRA `(.L_x_172) ;  /* 0xfffffffc00f08947 */ /* 0x004fea000383ffff */
[----:B------:R-:W-:Y:S05]  /*8650*/  BRA `(.L_x_173) ;  /* 0xffffffac000c7947 */ /* 0x000fea000383ffff */
.L_x_59:
[----:B----4-:R-:W-:-:S07]  /*8660*/  MOV R0, UR5 ;  /* 0x0000000500007c02 */ /* 0x010fce0008000f00 */
.L_x_174:
[----:B-1----:R1:W2:Y:S02]  /*8670*/  SYNCS.PHASECHK.TRANS64.TRYWAIT P0, [R0+URZ], R3 ;  /* 0x00000003000075a7 */ /* 0x0022a400080011ff */
[----:B--2---:R-:W-:Y:S05]  /*8680*/  @!P0 NANOSLEEP.SYNCS 0x989680 ;  /* 0x009896800000895d */ /* 0x004fea0003900000 */
[----:B------:R-:W2:Y:S02]  /*8690*/  @!P0 SYNCS.PHASECHK.TRANS64 P0, [R0+URZ], R3 ;  /* 0x00000003000085a7 */ /* 0x000ea400080010ff */
[----:B--2---:R-:W-:Y:S05]  /*86a0*/  @!P0 BRA `(.L_x_174) ;  /* 0xfffffffc00f08947 */ /* 0x004fea000383ffff */
[----:B------:R-:W-:Y:S05]  /*86b0*/  BRA `(.L_x_175) ;  /* 0xffffffac00187947 */ /* 0x000fea000383ffff */
.L_x_60:
[----:B----4-:R-:W-:-:S07]  /*86c0*/  MOV R0, UR5 ;  /* 0x0000000500007c02 */ /* 0x010fce0008000f00 */
.L_x_176:
[----:B-1----:R1:W2:Y:S02]  /*86d0*/  SYNCS.PHASECHK.TRANS64.TRYWAIT P0, [R0+URZ], R3 ;  /* 0x00000003000075a7 */ /* 0x0022a400080011ff */
[----:B--2---:R-:W-:Y:S05]  /*86e0*/  @!P0 NANOSLEEP.SYNCS 0x989680 ;  /* 0x009896800000895d */ /* 0x004fea0003900000 */
[----:B------:R-:W2:Y:S02]  /*86f0*/  @!P0 SYNCS.PHASECHK.TRANS64 P0, [R0+URZ], R3 ;  /* 0x00000003000085a7 */ /* 0x000ea400080010ff */
[----:B--2---:R-:W-:Y:S05]  /*8700*/  @!P0 BRA `(.L_x_176) ;  /* 0xfffffffc00f08947 */ /* 0x004fea000383ffff */
[----:B------:R-:W-:Y:S05]  /*8710*/  BRA `(.L_x_177) ;  /* 0xffffffac00247947 */ /* 0x000fea000383ffff */
.L_x_61:
[----:B----4-:R-:W-:-:S07]  /*8720*/  MOV R0, UR5 ;  /* 0x0000000500007c02 */ /* 0x010fce0008000f00 */
.L_x_178:
[----:B-1----:R1:W2:Y:S02]  /*8730*/  SYNCS.PHASECHK.TRANS64.TRYWAIT P0, [R0+URZ], R3 ;  /* 0x00000003000075a7 */ /* 0x0022a400080011ff */
[----:B--2---:R-:W-:Y:S05]  /*8740*/  @!P0 NANOSLEEP.SYNCS 0x989680 ;  /* 0x009896800000895d */ /* 0x004fea0003900000 */
[----:B------:R-:W2:Y:S02]  /*8750*/  @!P0 SYNCS.PHASECHK.TRANS64 P0, [R0+URZ], R3 ;  /* 0x00000003000085a7 */ /* 0x000ea400080010ff */
[----:B--2---:R-:W-:Y:S05]  /*8760*/  @!P0 BRA `(.L_x_178) ;  /* 0xfffffffc00f08947 */ /* 0x004fea000383ffff */
[----:B------:R-:W-:Y:S05]  /*8770*/  BRA `(.L_x_179) ;  /* 0xffffffac00307947 */ /* 0x000fea000383ffff */
.L_x_62:
[----:B----4-:R-:W-:-:S07]  /*8780*/  MOV R0, UR5 ;  /* 0x0000000500007c02 */ /* 0x010fce0008000f00 */
.L_x_180:
[----:B-1----:R1:W2:Y:S02]  /*8790*/  SYNCS.PHASECHK.TRANS64.TRYWAIT P0, [R0+URZ], R3 ;  /* 0x00000003000075a7 */ /* 0x0022a400080011ff */
[----:B--2---:R-:W-:Y:S05]  /*87a0*/  @!P0 NANOSLEEP.SYNCS 0x989680 ;  /* 0x009896800000895d */ /* 0x004fea0003900000 */
[----:B------:R-:W2:Y:S02]  /*87b0*/  @!P0 SYNCS.PHASECHK.TRANS64 P0, [R0+URZ], R3 ;  /* 0x00000003000085a7 */ /* 0x000ea400080010ff */
[----:B--2---:R-:W-:Y:S05]  /*87c0*/  @!P0 BRA `(.L_x_180) ;  /* 0xfffffffc00f08947 */ /* 0x004fea000383ffff */
[----:B------:R-:W-:Y:S05]  /*87d0*/  BRA `(.L_x_181) ;  /* 0xffffffac003c7947 */ /* 0x000fea000383ffff */
.L_x_63:
[----:B----4-:R-:W-:-:S07]  /*87e0*/  MOV R0, UR5 ;  /* 0x0000000500007c02 */ /* 0x010fce0008000f00 */
.L_x_182:
[----:B-1----:R1:W2:Y:S02]  /*87f0*/  SYNCS.PHASECHK.TRANS64.TRYWAIT P0, [R0+URZ], R3 ;  /* 0x00000003000075a7 */ /* 0x0022a400080011ff */
[----:B--2---:R-:W-:Y:S05]  /*8800*/  @!P0 NANOSLEEP.SYNCS 0x989680 ;  /* 0x009896800000895d */ /* 0x004fea0003900000 */
[----:B------:R-:W2:Y:S02]  /*8810*/  @!P0 SYNCS.PHASECHK.TRANS64 P0, [R0+URZ], R3 ;  /* 0x00000003000085a7 */ /* 0x000ea400080010ff */
[----:B--2---:R-:W-:Y:S05]  /*8820*/  @!P0 BRA `(.L_x_182) ;  /* 0xfffffffc00f08947 */ /* 0x004fea000383ffff */
[----:B------:R-:W-:Y:S05]  /*8830*/  BRA `(.L_x_183) ;  /* 0xffffffac00487947 */ /* 0x000fea000383ffff */
.L_x_64:
[----:B----4-:R-:W-:-:S07]  /*8840*/  MOV R0, UR5 ;  /* 0x0000000500007c02 */ /* 0x010fce0008000f00 */
.L_x_184:
[----:B-1----:R1:W2:Y:S02]  /*8850*/  SYNCS.PHASECHK.TRANS64.TRYWAIT P0, [R0+URZ], R3 ;  /* 0x00000003000075a7 */ /* 0x0022a400080011ff */
[----:B--2---:R-:W-:Y:S05]  /*8860*/  @!P0 NANOSLEEP.SYNCS 0x989680 ;  /* 0x009896800000895d */ /* 0x004fea0003900000 */
[----:B------:R-:W2:Y:S02]  /*8870*/  @!P0 SYNCS.PHASECHK.TRANS64 P0, [R0+URZ], R3 ;  /* 0x00000003000085a7 */ /* 0x000ea400080010ff */
[----:B--2---:R-:W-:Y:S05]  /*8880*/  @!P0 BRA `(.L_x_184) ;  /* 0xfffffffc00f08947 */ /* 0x004fea000383ffff */
[----:B------:R-:W-:Y:S05]  /*8890*/  BRA `(.L_x_185) ;  /* 0xffffffac00547947 */ /* 0x000fea000383ffff */
.L_x_65:
[----:B----4-:R-:W-:-:S07]  /*88a0*/  MOV R0, UR5 ;  /* 0x0000000500007c02 */ /* 0x010fce0008000f00 */
.L_x_186:
[----:B-1----:R1:W2:Y:S02]  /*88b0*/  SYNCS.PHASECHK.TRANS64.TRYWAIT P0, [R0+URZ], R3 ;  /* 0x00000003000075a7 */ /* 0x0022a400080011ff */
[----:B--2---:R-:W-:Y:S05]  /*88c0*/  @!P0 NANOSLEEP.SYNCS 0x989680 ;  /* 0x009896800000895d */ /* 0x004fea0003900000 */
[----:B------:R-:W2:Y:S02]  /*88d0*/  @!P0 SYNCS.PHASECHK.TRANS64 P0, [R0+URZ], R3 ;  /* 0x00000003000085a7 */ /* 0x000ea400080010ff */
[----:B--2---:R-:W-:Y:S05]  /*88e0*/  @!P0 BRA `(.L_x_186) ;  /* 0xfffffffc00f08947 */ /* 0x004fea000383ffff */
[----:B------:R-:W-:Y:S05]  /*88f0*/  BRA `(.L_x_187) ;  /* 0xffffffac00607947 */ /* 0x000fea000383ffff */
.L_x_66:
[----:B----4-:R-:W-:-:S07]  /*8900*/  MOV R0, UR5 ;  /* 0x0000000500007c02 */ /* 0x010fce0008000f00 */
.L_x_188:
[----:B-1----:R1:W2:Y:S02]  /*8910*/  SYNCS.PHASECHK.TRANS64.TRYWAIT P0, [R0+URZ], R3 ;  /* 0x00000003000075a7 */ /* 0x0022a400080011ff */
[----:B--2---:R-:W-:Y:S05]  /*8920*/  @!P0 NANOSLEEP.SYNCS 0x989680 ;  /* 0x009896800000895d */ /* 0x004fea0003900000 */
[----:B------:R-:W2:Y:S02]  /*8930*/  @!P0 SYNCS.PHASECHK.TRANS64 P0, [R0+URZ], R3 ;  /* 0x00000003000085a7 */ /* 0x000ea400080010ff */
[----:B--2---:R-:W-:Y:S05]  /*8940*/  @!P0 BRA `(.L_x_188) ;  /* 0xfffffffc00f08947 */ /* 0x004fea000383ffff */
[----:B------:R-:W-:Y:S05]  /*8950*/  BRA `(.L_x_189) ;  /* 0xffffffac006c7947 */ /* 0x000fea000383ffff */
.L_x_67:
[----:B----4-:R-:W-:-:S07]  /*8960*/  MOV R0, UR5 ;  /* 0x0000000500007c02 */ /* 0x010fce0008000f00 */
.L_x_190:
[----:B-1----:R1:W2:Y:S02]  /*8970*/  SYNCS.PHASECHK.TRANS64.TRYWAIT P0, [R0+URZ], R3 ;  /* 0x00000003000075a7 */ /* 0x0022a400080011ff */
[----:B--2---:R-:W-:Y:S05]  /*8980*/  @!P0 NANOSLEEP.SYNCS 0x989680 ;  /* 0x009896800000895d */ /* 0x004fea0003900000 */
[----:B------:R-:W2:Y:S02]  /*8990*/  @!P0 SYNCS.PHASECHK.TRANS64 P0, [R0+URZ], R3 ;  /* 0x00000003000085a7 */ /* 0x000ea400080010ff */
[----:B--2---:R-:W-:Y:S05]  /*89a0*/  @!P0 BRA `(.L_x_190) ;  /* 0xfffffffc00f08947 */ /* 0x004fea000383ffff */
[----:B------:R-:W-:Y:S05]  /*89b0*/  BRA `(.L_x_191) ;  /* 0xffffffac00787947 */ /* 0x000fea000383ffff */
.L_x_68:
[----:B----4-:R-:W-:-:S07]  /*89c0*/  MOV R0, UR5 ;  /* 0x0000000500007c02 */ /* 0x010fce0008000f00 */
.L_x_192:
[----:B-1----:R1:W2:Y:S02]  /*89d0*/  SYNCS.PHASECHK.TRANS64.TRYWAIT P0, [R0+URZ], R3 ;  /* 0x00000003000075a7 */ /* 0x0022a400080011ff */
[----:B--2---:R-:W-:Y:S05]  /*89e0*/  @!P0 NANOSLEEP.SYNCS 0x989680 ;  /* 0x009896800000895d */ /* 0x004fea0003900000 */
[----:B------:R-:W2:Y:S02]  /*89f0*/  @!P0 SYNCS.PHASECHK.TRANS64 P0, [R0+URZ], R3 ;  /* 0x00000003000085a7 */ /* 0x000ea400080010ff */
[----:B--2---:R-:W-:Y:S05]  /*8a00*/  @!P0 BRA `(.L_x_192) ;  /* 0xfffffffc00f08947 */ /* 0x004fea000383ffff */
[----:B------:R-:W-:Y:S05]  /*8a10*/  BRA `(.L_x_193) ;  /* 0xffffffac00847947 */ /* 0x000fea000383ffff */
.L_x_69:
[----:B----4-:R-:W-:-:S07]  /*8a20*/  MOV R0, UR5 ;  /* 0x0000000500007c02 */ /* 0x010fce0008000f00 */
.L_x_194:
[----:B-1----:R1:W2:Y:S02]  /*8a30*/  SYNCS.PHASECHK.TRANS64.TRYWAIT P0, [R0+URZ], R3 ;  /* 0x00000003000075a7 */ /* 0x0022a400080011ff */
[----:B--2---:R-:W-:Y:S05]  /*8a40*/  @!P0 NANOSLEEP.SYNCS 0x989680 ;  /* 0x009896800000895d */ /* 0x004fea0003900000 */
[----:B------:R-:W2:Y:S02]  /*8a50*/  @!P0 SYNCS.PHASECHK.TRANS64 P0, [R0+URZ], R3 ;  /* 0x00000003000085a7 */ /* 0x000ea400080010ff */
[----:B--2---:R-:W-:Y:S05]  /*8a60*/  @!P0 BRA `(.L_x_194) ;  /* 0xfffffffc00f08947 */ /* 0x004fea000383ffff */
[----:B------:R-:W-:Y:S05]  /*8a70*/  BRA `(.L_x_195) ;  /* 0xffffffac00907947 */ /* 0x000fea000383ffff */
.L_x_72:
[----:B-1----:R1:W2:Y:S02]  /*8a80*/  SYNCS.PHASECHK.TRANS64.TRYWAIT P0, [R0+URZ+0x2a0], R5 ;  /* 0x0002a005000075a7 */ /* 0x0022a400080011ff */
[----:B--2---:R-:W-:Y:S05]  /*8a90*/  @!P0 NANOSLEEP.SYNCS 0x989680 ;  /* 0x009896800000895d */ /* 0x004fea0003900000 */
[----:B------:R-:W2:Y:S02]  /*8aa0*/  @!P0 SYNCS.PHASECHK.TRANS64 P0, [R0+URZ+0x2a0], R5 ;  /* 0x0002a005000085a7 */ /* 0x000ea400080010ff */
[----:B--2---:R-:W-:Y:S05]  /*8ab0*/  @!P0 BRA `(.L_x_72) ;  /* 0xfffffffc00f08947 */ /* 0x004fea000383ffff */
[----:B------:R-:W-:Y:S05]  /*8ac0*/  BRA `(.L_x_196) ;  /* 0xffffffac00ec7947 */ /* 0x000fea000383ffff */
.L_x_73:
[----:B------:R-:W-:-:S07]  /*8ad0*/  MOV R0, UR5 ;  /* 0x0000000500007c02 */ /* 0x000fce0008000f00 */
.L_x_197:
[----:B-1----:R1:W2:Y:S02]  /*8ae0*/  SYNCS.PHASECHK.TRANS64.TRYWAIT P0, [R0+URZ+0x250], R5 ;  /* 0x00025005000075a7 */ /* 0x0022a400080011ff */
[----:B--2---:R-:W-:Y:S05]  /*8af0*/  @!P0 NANOSLEEP.SYNCS 0x989680 ;  /* 0x009896800000895d */ /* 0x004fea0003900000 */
[----:B------:R-:W2:Y:S02]  /*8b00*/  @!P0 SYNCS.PHASECHK.TRANS64 P0, [R0+URZ+0x250], R5 ;  /* 0x00025005000085a7 */ /* 0x000ea400080010ff */
[----:B--2---:R-:W-:Y:S05]  /*8b10*/  @!P0 BRA `(.L_x_197) ;  /* 0xfffffffc00f08947 */ /* 0x004fea000383ffff */
[----:B------:R-:W-:Y:S05]  /*8b20*/  BRA `(.L_x_198) ;  /* 0xffffffac00fc7947 */ /* 0x000fea000383ffff */
.L_x_74:
[----:B-1----:R1:W2:Y:S02]  /*8b30*/  SYNCS.PHASECHK.TRANS64.TRYWAIT P1, [R0+URZ+0x240], R5 ;  /* 0x00024005000075a7 */ /* 0x0022a400080211ff */
[----:B--2---:R-:W-:Y:S05]  /*8b40*/  @!P1 NANOSLEEP.SYNCS 0x989680 ;  /* 0x009896800000995d */ /* 0x004fea0003900000 */
[----:B------:R-:W2:Y:S02]  /*8b50*/  @!P1 SYNCS.PHASECHK.TRANS64 P1, [R0+URZ+0x240], R5 ;  /* 0x00024005000095a7 */ /* 0x000ea400080210ff */
[----:B--2---:R-:W-:Y:S05]  /*8b60*/  @!P1 BRA `(.L_x_74) ;  /* 0xfffffffc00f09947 */ /* 0x004fea000383ffff */
[----:B------:R-:W-:Y:S05]  /*8b70*/  BRA `(.L_x_199) ;  /* 0xffffffb0002c7947 */ /* 0x000fea000383ffff */
.L_x_77:
[----:B------:R-:W-:-:S07]  /*8b80*/  MOV R0, UR5 ;  /* 0x0000000500007c02 */ /* 0x000fce0008000f00 */
.L_x_200:
[----:B-1----:R1:W2:Y:S02]  /*8b90*/  SYNCS.PHASECHK.TRANS64.TRYWAIT P0, [R0+URZ+0x250], R3 ;  /* 0x00025003000075a7 */ /* 0x0022a400080011ff */
[----:B--2---:R-:W-:Y:S05]  /*8ba0*/  @!P0 NANOSLEEP.SYNCS 0x989680 ;  /* 0x009896800000895d */ /* 0x004fea0003900000 */
[----:B------:R-:W2:Y:S02]  /*8bb0*/  @!P0 SYNCS.PHASECHK.TRANS64 P0, [R0+URZ+0x250], R3 ;  /* 0x00025003000085a7 */ /* 0x000ea400080010ff */
[----:B--2---:R-:W-:Y:S05]  /*8bc0*/  @!P0 BRA `(.L_x_200) ;  /* 0xfffffffc00f08947 */ /* 0x004fea000383ffff */
[----:B------:R-:W-:Y:S05]  /*8bd0*/  BRA `(.L_x_76) ;  /* 0xffffffb000807947 */ /* 0x000fea000383ffff */
.L_x_84:
[----:B-1----:R1:W2:Y:S02]  /*8be0*/  SYNCS.PHASECHK.TRANS64.TRYWAIT P1, [R0+URZ+0x240], R5 ;  /* 0x00024005000075a7 */ /* 0x0022a400080211ff */
[----:B--2---:R-:W-:Y:S05]  /*8bf0*/  @!P1 NANOSLEEP.SYNCS 0x989680 ;  /* 0x009896800000995d */ /* 0x004fea0003900000 */
[----:B------:R-:W2:Y:S02]  /*8c00*/  @!P1 SYNCS.PHASECHK.TRANS64 P1, [R0+URZ+0x240], R5 ;  /* 0x00024005000095a7 */ /* 0x000ea400080210ff */
[----:B--2---:R-:W-:Y:S05]  /*8c10*/  @!P1 BRA `(.L_x_84) ;  /* 0xfffffffc00f09947 */ /* 0x004fea000383ffff */
[----:B------:R-:W-:Y:S05]  /*8c20*/  BRA `(.L_x_201) ;  /* 0xffffffb400d07947 */ /* 0x000fea000383ffff */
.L_x_85:
[----:B------:R-:W-:-:S07]  /*8c30*/  MOV R3, UR9 ;  /* 0x0000000900037c02 */ /* 0x000fce0008000f00 */
.L_x_202:
[----:B-1----:R1:W2:Y:S02]  /*8c40*/  SYNCS.PHASECHK.TRANS64.TRYWAIT P0, [R3+URZ+0x280], R0 ;  /* 0x00028000030075a7 */ /* 0x0022a400080011ff */
[----:B--2---:R-:W-:Y:S05]  /*8c50*/  @!P0 NANOSLEEP.SYNCS 0x989680 ;  /* 0x009896800000895d */ /* 0x004fea0003900000 */
[----:B------:R-:W2:Y:S02]  /*8c60*/  @!P0 SYNCS.PHASECHK.TRANS64 P0, [R3+URZ+0x280], R0 ;  /* 0x00028000030085a7 */ /* 0x000ea400080010ff */
[----:B--2---:R-:W-:Y:S05]  /*8c70*/  @!P0 BRA `(.L_x_202) ;  /* 0xfffffffc00f08947 */ /* 0x004fea000383ffff */
[----:B------:R-:W-:Y:S05]  /*8c80*/  BRA `(.L_x_203) ;  /* 0xffffffb800047947 */ /* 0x000fea000383ffff */
.L_x_88:
[----:B------:R-:W-:Y:S07]  /*8c90*/  MOV R0, UR7 ;  /* 0x0000000700007c02 */ /* 0x000fee0008000f00 */
.L_x_204:
[----:B-1----:R1:W2:Y:S02]  /*8ca0*/  SYNCS.PHASECHK.TRANS64.TRYWAIT P0, [R0+URZ], R3 ;  /* 0x00000003000075a7 */ /* 0x0022a400080011ff */
[----:B--2---:R-:W-:Y:S05]  /*8cb0*/  @!P0 NANOSLEEP.SYNCS 0x989680 ;  /* 0x009896800000895d */ /* 0x004fea0003900000 */
[----:B------:R-:W2:Y:S02]  /*8cc0*/  @!P0 SYNCS.PHASECHK.TRANS64 P0, [R0+URZ], R3 ;  /* 0x00000003000085a7 */ /* 0x000ea400080010ff */
[----:B--2---:R-:W-:Y:S05]  /*8cd0*/  @!P0 BRA `(.L_x_204) ;  /* 0xfffffffc00f08947 */ /* 0x004fea000383ffff */
[----:B------:R-:W-:Y:S05]  /*8ce0*/  BRA `(.L_x_87) ;  /* 0xffffffb800247947 */ /* 0x000fea000383ffff */
.L_x_91:
[----:B------:R-:W-:-:S07]  /*8cf0*/  MOV R0, UR5 ;  /* 0x0000000500007c02 */ /* 0x000fce0008000f00 */
.L_x_205:
[----:B--2---:R2:W3:Y:S02]  /*8d00*/  SYNCS.PHASECHK.TRANS64.TRYWAIT P0, [R0+URZ], R3 ;  /* 0x00000003000075a7 */ /* 0x0044e400080011ff */
[----:B---3--:R-:W-:Y:S05]  /*8d10*/  @!P0 NANOSLEEP.SYNCS 0x989680 ;  /* 0x009896800000895d */ /* 0x008fea0003900000 */
[----:B------:R-:W3:Y:S02]  /*8d20*/  @!P0 SYNCS.PHASECHK.TRANS64 P0, [R0+URZ], R3 ;  /* 0x00000003000085a7 */ /* 0x000ee400080010ff */
[----:B---3--:R-:W-:Y:S05]  /*8d30*/  @!P0 BRA `(.L_x_205) ;  /* 0xfffffffc00f08947 */ /* 0x008fea000383ffff */
[----:B------:R-:W-:Y:S05]  /*8d40*/  BRA `(.L_x_206) ;  /* 0xffffffb800cc7947 */ /* 0x000fea000383ffff */
.L_x_92:
[----:B------:R-:W-:-:S07]  /*8d50*/  MOV R0, UR5 ;  /* 0x0000000500007c02 */ /* 0x000fce0008000f00 */
.L_x_207:
[----:B--2---:R2:W3:Y:S02]  /*8d60*/  SYNCS.PHASECHK.TRANS64.TRYWAIT P0, [R0+URZ], R3 ;  /* 0x00000003000075a7 */ /* 0x0044e400080011ff */
[----:B---3--:R-:W-:Y:S05]  /*8d70*/  @!P0 NANOSLEEP.SYNCS 0x989680 ;  /* 0x009896800000895d */ /* 0x008fea0003900000 */
[----:B------:R-:W3:Y:S02]  /*8d80*/  @!P0 SYNCS.PHASECHK.TRANS64 P0, [R0+URZ], R3 ;  /* 0x00000003000085a7 */ /* 0x000ee400080010ff */
[----:B---3--:R-:W-:Y:S05]  /*8d90*/  @!P0 BRA `(.L_x_207) ;  /* 0xfffffffc00f08947 */ /* 0x008fea000383ffff */
[----:B------:R-:W-:Y:S05]  /*8da0*/  BRA `(.L_x_208) ;  /* 0xffffffb800d87947 */ /* 0x000fea000383ffff */
.L_x_93:
[----:B------:R-:W-:-:S07]  /*8db0*/  MOV R0, UR5 ;  /* 0x0000000500007c02 */ /* 0x000fce0008000f00 */
.L_x_209:
[----:B--2---:R2:W3:Y:S02]  /*8dc0*/  SYNCS.PHASECHK.TRANS64.TRYWAIT P0, [R0+URZ], R3 ;  /* 0x00000003000075a7 */ /* 0x0044e400080011ff */
[----:B---3--:R-:W-:Y:S05]  /*8dd0*/  @!P0 NANOSLEEP.SYNCS 0x989680 ;  /* 0x009896800000895d */ /* 0x008fea0003900000 */
[----:B------:R-:W3:Y:S02]  /*8de0*/  @!P0 SYNCS.PHASECHK.TRANS64 P0, [R0+URZ], R3 ;  /* 0x00000003000085a7 */ /* 0x000ee400080010ff */
[----:B---3--:R-:W-:Y:S05]  /*8df0*/  @!P0 BRA `(.L_x_209) ;  /* 0xfffffffc00f08947 */ /* 0x008fea000383ffff */
[----:B------:R-:W-:Y:S05]  /*8e00*/  BRA `(.L_x_210) ;  /* 0xffffffb800e47947 */ /* 0x000fea000383ffff */
.L_x_94:
[----:B------:R-:W-:-:S07]  /*8e10*/  MOV R0, UR7 ;  /* 0x0000000700007c02 */ /* 0x000fce0008000f00 */
.L_x_211:
[----:B--2---:R2:W3:Y:S02]  /*8e20*/  SYNCS.PHASECHK.TRANS64.TRYWAIT P0, [R0+URZ], R3 ;  /* 0x00000003000075a7 */ /* 0x0044e400080011ff */
[----:B---3--:R-:W-:Y:S05]  /*8e30*/  @!P0 NANOSLEEP.SYNCS 0x989680 ;  /* 0x009896800000895d */ /* 0x008fea0003900000 */
[----:B------:R-:W3:Y:S02]  /*8e40*/  @!P0 SYNCS.PHASECHK.TRANS64 P0, [R0+URZ], R3 ;  /* 0x00000003000085a7 */ /* 0x000ee400080010ff */
[----:B---3--:R-:W-:Y:S05]  /*8e50*/  @!P0 BRA `(.L_x_211) ;  /* 0xfffffffc00f08947 */ /* 0x008fea000383ffff */
[----:B------:R-:W-:Y:S05]  /*8e60*/  BRA `(.L_x_212) ;  /* 0xffffffb800f07947 */ /* 0x000fea000383ffff */
.L_x_99:
[----:B---3--:R3:W1:Y:S02]  /*8e70*/  SYNCS.PHASECHK.TRANS64.TRYWAIT P0, [R0+URZ+0x240], R3 ;  /* 0x00024003000075a7 */ /* 0x00866400080011ff */
[----:B-1----:R-:W-:Y:S05]  /*8e80*/  @!P0 NANOSLEEP.SYNCS 0x989680 ;  /* 0x009896800000895d */ /* 0x002fea0003900000 */
[----:B------:R-:W1:Y:S02]  /*8e90*/  @!P0 SYNCS.PHASECHK.TRANS64 P0, [R0+URZ+0x240], R3 ;  /* 0x00024003000085a7 */ /* 0x000e6400080010ff */
[----:B-1----:R-:W-:Y:S05]  /*8ea0*/  @!P0 BRA `(.L_x_99) ;  /* 0xfffffffc00f08947 */ /* 0x002fea000383ffff */
[----:B------:R-:W-:Y:S05]  /*8eb0*/  BRA `(.L_x_213) ;  /* 0xffffffbc00ec7947 */ /* 0x000fea000383ffff */
.L_x_102:
[----:B------:R-:W-:Y:S07]  /*8ec0*/  MOV R0, UR6 ;  /* 0x0000000600007c02 */ /* 0x000fee0008000f00 */
.L_x_214:
[----:B-1----:R1:W3:Y:S02]  /*8ed0*/  SYNCS.PHASECHK.TRANS64.TRYWAIT P0, [R0+URZ+0x238], R3 ;  /* 0x00023803000075a7 */ /* 0x0022e400080011ff */
[----:B---3--:R-:W-:Y:S05]  /*8ee0*/  @!P0 NANOSLEEP.SYNCS 0x989680 ;  /* 0x009896800000895d */ /* 0x008fea0003900000 */
[----:B------:R-:W3:Y:S02]  /*8ef0*/  @!P0 SYNCS.PHASECHK.TRANS64 P0, [R0+URZ+0x238], R3 ;  /* 0x00023803000085a7 */ /* 0x000ee400080010ff */
[----:B---3--:R-:W-:Y:S05]  /*8f00*/  @!P0 BRA `(.L_x_214) ;  /* 0xfffffffc00f08947 */ /* 0x008fea000383ffff */
[----:B------:R-:W-:Y:S05]  /*8f10*/  BRA `(.L_x_101) ;  /* 0xffffffc000d87947 */ /* 0x000fea000383ffff */
.L_x_105:
[----:B------:R-:W-:Y:S07]  /*8f20*/  MOV R3, UR6 ;  /* 0x0000000600037c02 */ /* 0x000fee0008000f00 */
.L_x_215:
[----:B-1----:R1:W2:Y:S02]  /*8f30*/  SYNCS.PHASECHK.TRANS64.TRYWAIT P2, [R3+URZ+0x228], R26 ;  /* 0x0002281a030075a7 */ /* 0x0022a400080411ff */
[----:B--2---:R-:W-:Y:S05]  /*8f40*/  @!P2 NANOSLEEP.SYNCS 0x989680 ;  /* 0x009896800000a95d */ /* 0x004fea0003900000 */
[----:B------:R-:W2:Y:S02]  /*8f50*/  @!P2 SYNCS.PHASECHK.TRANS64 P2, [R3+URZ+0x228], R26 ;  /* 0x0002281a0300a5a7 */ /* 0x000ea400080410ff */
[----:B--2---:R-:W-:Y:S05]  /*8f60*/  @!P2 BRA `(.L_x_215) ;  /* 0xfffffffc00f0a947 */ /* 0x004fea000383ffff */
[----:B------:R-:W-:Y:S05]  /*8f70*/  BRA `(.L_x_216) ;  /* 0xffffffc4006c7947 */ /* 0x000fea000383ffff */
.L_x_108:
[----:B--2---:R2:W4:Y:S02]  /*8f80*/  SYNCS.PHASECHK.TRANS64.TRYWAIT P0, [R0+URZ+0x240], R3 ;  /* 0x00024003000075a7 */ /* 0x00452400080011ff */
[----:B----4-:R-:W-:Y:S05]  /*8f90*/  @!P0 NANOSLEEP.SYNCS 0x989680 ;  /* 0x009896800000895d */ /* 0x010fea0003900000 */
[----:B------:R-:W4:Y:S02]  /*8fa0*/  @!P0 SYNCS.PHASECHK.TRANS64 P0, [R0+URZ+0x240], R3 ;  /* 0x00024003000085a7 */ /* 0x000f2400080010ff */
[----:B----4-:R-:W-:Y:S05]  /*8fb0*/  @!P0 BRA `(.L_x_108) ;  /* 0xfffffffc00f08947 */ /* 0x010fea000383ffff */
[----:B------:R-:W-:Y:S05]  /*8fc0*/  BRA `(.L_x_217) ;  /* 0xffffffc800bc7947 */ /* 0x000fea000383ffff */
.L_x_119:
[----:B-1----:R-:W-:Y:S04]  /*8fd0*/  MOV R0, UR43 ;  /* 0x0000002b00007c02 */ /* 0x002fe80008000f00 */
[----:B------:R1:W2:Y:S03]  /*8fe0*/  SYNCS.PHASECHK.TRANS64.TRYWAIT P1, [R0+URZ+0x220], R3 ;  /* 0x00022003000075a7 */ /* 0x0002a600080211ff */
[----:B--2---:R-:W-:Y:S05]  /*8ff0*/  @!P1 NANOSLEEP.SYNCS 0x989680 ;  /* 0x009896800000995d */ /* 0x004fea0003900000 */
[----:B------:R-:W2:Y:S02]  /*9000*/  @!P1 SYNCS.PHASECHK.TRANS64 P1, [R0+URZ+0x220], R3 ;  /* 0x00022003000095a7 */ /* 0x000ea400080210ff */
[----:B--2---:R-:W-:Y:S05]  /*9010*/  @!P1 BRA `(.L_x_119) ;  /* 0xfffffffc00ec9947 */ /* 0x004fea000383ffff */
[----:B------:R-:W-:Y:S05]  /*9020*/  BRA `(.L_x_118) ;  /* 0xffffffd400b87947 */ /* 0x000fea000383ffff */
.L_x_121:
[----:B------:R1:W1:Y:S02]  /*9030*/  SYNCS.PHASECHK.TRANS64.TRYWAIT P1, [R156+URZ+0x260], R5 ;  /* 0x000260059c0075a7 */ /* 0x00026400080211ff */
[----:B-1----:R-:W-:Y:S05]  /*9040*/  @!P1 NANOSLEEP.SYNCS 0x989680 ;  /* 0x009896800000995d */ /* 0x002fea0003900000 */
[----:B------:R-:W1:Y:S02]  /*9050*/  @!P1 SYNCS.PHASECHK.TRANS64 P1, [R156+URZ+0x260], R5 ;  /* 0x000260059c0095a7 */ /* 0x000e6400080210ff */
[----:B-1----:R-:W-:Y:S05]  /*9060*/  @!P1 BRA `(.L_x_121) ;  /* 0xfffffffc00f09947 */ /* 0x002fea000383ffff */
[----:B------:R-:W-:Y:S05]  /*9070*/  BRA `(.L_x_120) ;  /* 0xffffffd400fc7947 */ /* 0x000fea000383ffff */
        .weak           $__internal_0_$__cuda_sm10x_tcgen05_guardrail_trap_col_being_dealloced_not_returned_by_alloc
        .type           $__internal_0_$__cuda_sm10x_tcgen05_guardrail_trap_col_being_dealloced_not_returned_by_alloc,@function
        .size           $__internal_0_$__cuda_sm10x_tcgen05_guardrail_trap_col_being_dealloced_not_returned_by_alloc,($__internal_1_$__cuda_sm10x_tcgen05_guardrail_trap_phase_invalid_during_alloc - $__internal_0_$__cuda_sm10x_tcgen05_guardrail_trap_col_being_dealloced_not_returned_by_alloc)
$__internal_0_$__cuda_sm10x_tcgen05_guardrail_trap_col_being_dealloced_not_returned_by_alloc:
[----:B------:R-:W-:Y:S05]  /*9080*/  BPT.TRAP 0x1 ;  /* 0x000000040000795c */ /* 0x000fea0000300000 */
[----:B------:R-:W-:-:S04]  /*9090*/  HFMA2 R3, -RZ, RZ, 0, 0 ;  /* 0x00000000ff037431 */ /* 0x000fc800000001ff */
[----:B------:R-:W-:Y:S05]  /*90a0*/  RET.REL.NODEC R2 `(_ZN7cutlass13device_kernelINS_4gemm6kernel13GemmUniversalIN4cute5tupleIJiiiiEEENS1_10collective13CollectiveMmaINS1_35MainloopSm100TmaUmmaWarpSpecializedILi34ELi2ELi4ENS5_IJNS4_1CILi1EEESB_SB_EEEEENS5_IJNSA_ILi128EEENSA_ILi64EEENSA_ILi32EEEEEENS_12float_e5m2_tENS5_IJSB_llEEESI_SJ_NS4_8TiledMMAINS4_8MMA_AtomIJNS4_10MMA_TraitsINS4_19SM100_MMA_F8F6F4_SSEJSI_SI_fSE_SF_NS4_17integral_constantINS4_4UMMA5MajorELSQ_1EEESR_NSO_INSP_7ScaleInELSS_0EEEST_EEEEEENS4_6LayoutISC_NS5_IJNSA_ILi0EEESX_SX_EEEEENS5_IJNS4_10UnderscoreES10_S10_EEEEENS4_13SM90_TMA_LOADENS4_14ComposedLayoutINS4_7SwizzleILi3ELi4ELi3EEENS4_18smem_ptr_flag_bitsILi8EEENSW_INS5_IJSE_NSA_ILi8EEEEEENS5_IJSB_SE_EEEEEEEvNS4_8identityES13_NS14_INS15_ILi2ELi4ELi3EEES18_NSW_INS5_IJSF_S19_EEENS5_IJSB_SF_EEEEEEEvS1E_EENS_8epilogue10collective18CollectiveEpilogueINS1L_23Sm100TmaWarpSpecializedILi1ELi1ELi64ELb0ELb0EEEJSH_NS5_IJNSW_ISE_SB_EENSW_ISF_SB_EEEEESI_NS5_IJlSB_lEEESI_S1T_NS1L_6fusion15FusionCallbacksIS1P_NS1U_17LinearCombinationISI_fSI_fLNS_15FloatRoundStyleE2EEESH_S1S_JEEENS4_5SM1004TMEM4LOAD26SM100_TMEM_LOAD_32dp32b64xES13_NS14_IS1F_S18_NSW_INS5_IJS19_SF_EEENS5_IJSF_SB_EEEEEEENS4_39AutoVectorizingCopyWithAssumedAlignmentILi128EEENS4_14SM90_TMA_STOREES27_S29_S29_EEEvvEEEEvNT_6ParamsE) ;  /* 0xffffff6c02d47950 */ /* 0x000fea0003c3ffff */
        .weak           $__internal_1_$__cuda_sm10x_tcgen05_guardrail_trap_phase_invalid_during_alloc
        .type           $__internal_1_$__cuda_sm10x_tcgen05_guardrail_trap_phase_invalid_during_alloc,@function
        .size           $__internal_1_$__cuda_sm10x_tcgen05_guardrail_trap_phase_invalid_during_alloc,($__internal_2_$__cuda_sm10x_tcgen05_guardrail_trap_unallocated_columns_being_dealloced - $__internal_1_$__cuda_sm10x_tcgen05_guardrail_trap_phase_invalid_during_alloc)
$__internal_1_$__cuda_sm10x_tcgen05_guardrail_trap_phase_invalid_during_alloc:
[----:B------:R-:W-:Y:S05]  /*90b0*/  BPT.TRAP 0x1 ;  /* 0x000000040000795c */ /* 0x000fea0000300000 */
[----:B------:R-:W-:-:S04]  /*90c0*/  MOV R3, 0x0 ;  /* 0x0000000000037802 */ /* 0x000fc80000000f00 */
[----:B------:R-:W-:Y:S05]  /*90d0*/  RET.REL.NODEC R2 `(_ZN7cutlass13device_kernelINS_4gemm6kernel13GemmUniversalIN4cute5tupleIJiiiiEEENS1_10collective13CollectiveMmaINS1_35MainloopSm100TmaUmmaWarpSpecializedILi34ELi2ELi4ENS5_IJNS4_1CILi1EEESB_SB_EEEEENS5_IJNSA_ILi128EEENSA_ILi64EEENSA_ILi32EEEEEENS_12float_e5m2_tENS5_IJSB_llEEESI_SJ_NS4_8TiledMMAINS4_8MMA_AtomIJNS4_10MMA_TraitsINS4_19SM100_MMA_F8F6F4_SSEJSI_SI_fSE_SF_NS4_17integral_constantINS4_4UMMA5MajorELSQ_1EEESR_NSO_INSP_7ScaleInELSS_0EEEST_EEEEEENS4_6LayoutISC_NS5_IJNSA_ILi0EEESX_SX_EEEEENS5_IJNS4_10UnderscoreES10_S10_EEEEENS4_13SM90_TMA_LOADENS4_14ComposedLayoutINS4_7SwizzleILi3ELi4ELi3EEENS4_18smem_ptr_flag_bitsILi8EEENSW_INS5_IJSE_NSA_ILi8EEEEEENS5_IJSB_SE_EEEEEEEvNS4_8identityES13_NS14_INS15_ILi2ELi4ELi3EEES18_NSW_INS5_IJSF_S19_EEENS5_IJSB_SF_EEEEEEEvS1E_EENS_8epilogue10collective18CollectiveEpilogueINS1L_23Sm100TmaWarpSpecializedILi1ELi1ELi64ELb0ELb0EEEJSH_NS5_IJNSW_ISE_SB_EENSW_ISF_SB_EEEEESI_NS5_IJlSB_lEEESI_S1T_NS1L_6fusion15FusionCallbacksIS1P_NS1U_17LinearCombinationISI_fSI_fLNS_15FloatRoundStyleE2EEESH_S1S_JEEENS4_5SM1004TMEM4LOAD26SM100_TMEM_LOAD_32dp32b64xES13_NS14_IS1F_S18_NSW_INS5_IJS19_SF_EEENS5_IJSF_SB_EEEEEEENS4_39AutoVectorizingCopyWithAssumedAlignmentILi128EEENS4_14SM90_TMA_STOREES27_S29_S29_EEEvvEEEEvNT_6ParamsE) ;  /* 0xffffff6c02c87950 */ /* 0x000fea0003c3ffff */
        .weak           $__internal_2_$__cuda_sm10x_tcgen05_guardrail_trap_unallocated_columns_being_dealloced
        .type           $__internal_2_$__cuda_sm10x_tcgen05_guardrail_trap_unallocated_columns_being_dealloced,@function
        .size           $__internal_2_$__cuda_sm10x_tcgen05_guardrail_trap_unallocated_columns_being_dealloced,(.L_x_219 - $__internal_2_$__cuda_sm10x_tcgen05_guardrail_trap_unallocated_columns_being_dealloced)
$__internal_2_$__cuda_sm10x_tcgen05_guardrail_trap_unallocated_columns_being_dealloced:
[----:B------:R-:W-:Y:S05]  /*90e0*/  BPT.TRAP 0x1 ;  /* 0x000000040000795c */ /* 0x000fea0000300000 */
[----:B------:R-:W-:-:S04]  /*90f0*/  HFMA2 R3, -RZ, RZ, 0, 0 ;  /* 0x00000000ff037431 */ /* 0x000fc800000001ff */
[----:B------:R-:W-:Y:S05]  /*9100*/  RET.REL.NODEC R2 `(_ZN7cutlass13device_kernelINS_4gemm6kernel13GemmUniversalIN4cute5tupleIJiiiiEEENS1_10collective13CollectiveMmaINS1_35MainloopSm100TmaUmmaWarpSpecializedILi34ELi2ELi4ENS5_IJNS4_1CILi1EEESB_SB_EEEEENS5_IJNSA_ILi128EEENSA_ILi64EEENSA_ILi32EEEEEENS_12float_e5m2_tENS5_IJSB_llEEESI_SJ_NS4_8TiledMMAINS4_8MMA_AtomIJNS4_10MMA_TraitsINS4_19SM100_MMA_F8F6F4_SSEJSI_SI_fSE_SF_NS4_17integral_constantINS4_4UMMA5MajorELSQ_1EEESR_NSO_INSP_7ScaleInELSS_0EEEST_EEEEEENS4_6LayoutISC_NS5_IJNSA_ILi0EEESX_SX_EEEEENS5_IJNS4_10UnderscoreES10_S10_EEEEENS4_13SM90_TMA_LOADENS4_14ComposedLayoutINS4_7SwizzleILi3ELi4ELi3EEENS4_18smem_ptr_flag_bitsILi8EEENSW_INS5_IJSE_NSA_ILi8EEEEEENS5_IJSB_SE_EEEEEEEvNS4_8identityES13_NS14_INS15_ILi2ELi4ELi3EEES18_NSW_INS5_IJSF_S19_EEENS5_IJSB_SF_EEEEEEEvS1E_EENS_8epilogue10collective18CollectiveEpilogueINS1L_23Sm100TmaWarpSpecializedILi1ELi1ELi64ELb0ELb0EEEJSH_NS5_IJNSW_ISE_SB_EENSW_ISF_SB_EEEEESI_NS5_IJlSB_lEEESI_S1T_NS1L_6fusion15FusionCallbacksIS1P_NS1U_17LinearCombinationISI_fSI_fLNS_15FloatRoundStyleE2EEESH_S1S_JEEENS4_5SM1004TMEM4LOAD26SM100_TMEM_LOAD_32dp32b64xES13_NS14_IS1F_S18_NSW_INS5_IJS19_SF_EEENS5_IJSF_SB_EEEEEEENS4_39AutoVectorizingCopyWithAssumedAlignmentILi128EEENS4_14SM90_TMA_STOREES27_S29_S29_EEEvvEEEEvNT_6ParamsE) ;  /* 0xffffff6c02bc7950 */ /* 0x000fea0003c3ffff */
.L_x_218:
[----:B------:R-:W-:-:S00]  /*9110*/  BRA `(.L_x_218) ;  /* 0xfffffffc00fc7947 */ /* 0x000fc0000383ffff */
[----:B------:R-:W-:-:S00]  /*9120*/  NOP ;  /* 0x0000000000007918 */ /* 0x000fc00000000000 */
        /* <DEDUP_REMOVED lines=13> */
.L_x_219:


//--------------------- .nv.global.init           --------------------------
	.section	.nv.global.init,"aw",@progbits
.nv.global.init:
	.type		$str$27,@object
	.size		$str$27,($str$28 - $str$27)
$str$27:
        /*0000*/ 	.byte	0x28, 0x61, 0x64, 0x64, 0x72, 0x65, 0x73, 0x73, 0x20, 0x26, 0x20, 0x6d, 0x61, 0x73, 0x6b, 0x29
        /*0010*/ 	.byte	0x20, 0x3d, 0x3d, 0x20, 0x30, 0x00
	.type		$str$28,@object
	.size		$str$28,($str$26 - $str$28)
$str$28:
        /*0016*/ 	.byte	0x2f, 0x74, 0x6d, 0x70, 0x2f, 0x63, 0x75, 0x74, 0x6c, 0x61, 0x73, 0x73, 0x5f, 0x73, 0x77, 0x65
        /*0026*/ 	.byte	0x65, 0x70, 0x5f, 0x73, 0x72, 0x63, 0x2f, 0x69, 0x6e, 0x63, 0x6c, 0x75, 0x64, 0x65, 0x2f, 0x63
        /*0036*/ 	.byte	0x75, 0x74, 0x65, 0x2f, 0x70, 0x6f, 0x69, 0x6e, 0x74, 0x65, 0x72, 0x5f, 0x66, 0x6c, 0x61, 0x67
        /*0046*/ 	.byte	0x67, 0x65, 0x64, 0x2e, 0x68, 0x70, 0x70, 0x00
	.type		$str$26,@object
	.size		$str$26,($str$25 - $str$26)
$str$26:
        /*004e*/ 	.byte	0x2f, 0x74, 0x6d, 0x70, 0x2f, 0x63, 0x75, 0x74, 0x6c, 0x61, 0x73, 0x73, 0x5f, 0x73, 0x77, 0x65
        /*005e*/ 	.byte	0x65, 0x70, 0x5f, 0x73, 0x72, 0x63, 0x2f, 0x69, 0x6e, 0x63, 0x6c, 0x75, 0x64, 0x65, 0x2f, 0x63
        /*006e*/ 	.byte	0x75, 0x74, 0x65, 0x2f, 0x61, 0x74, 0x6f, 0x6d, 0x2f, 0x63, 0x6f, 0x70, 0x79, 0x5f, 0x74, 0x72
        /*007e*/ 	.byte	0x61, 0x69, 0x74, 0x73, 0x5f, 0x73, 0x6d, 0x31, 0x30, 0x30, 0x2e, 0x68, 0x70, 0x70, 0x00
	.type		$str$25,@object
	.size		$str$25,(__unnamed_1 - $str$25)
$str$25:
        /*008d*/ 	.byte	0x28, 0x28, 0x75, 0x69, 0x6e, 0x74, 0x33, 0x32, 0x5f, 0x74, 0x28, 0x74, 0x68, 0x72, 0x65, 0x61
        /*009d*/ 	.byte	0x64, 0x49, 0x64, 0x78, 0x2e, 0x78, 0x29, 0x20, 0x2f, 0x20, 0x33, 0x32, 0x29, 0x20, 0x25, 0x20
        /*00ad*/ 	.byte	0x34, 0x29, 0x20, 0x3d, 0x3d, 0x20, 0x28, 0x28, 0x28, 0x74, 0x6d, 0x65, 0x6d, 0x5f, 0x61, 0x64
        /*00bd*/ 	.byte	0x64, 0x72, 0x20, 0x3e, 0x3e, 0x20, 0x31, 0x36, 0x29, 0x20, 0x2f, 0x20, 0x33, 0x32, 0x29, 0x20
        /*00cd*/ 	.byte	0x25, 0x20, 0x34, 0x29, 0x00
	.type		__unnamed_1,@object
	.size		__unnamed_1,(__unnamed_2 - __unnamed_1)
__unnamed_1:
        /*00d2*/ 	.byte	0x61, 0x75, 0x74, 0x6f, 0x20, 0x63, 0x75, 0x74, 0x65, 0x3a, 0x3a, 0x61, 0x73, 0x5f, 0x70, 0x6f
        /* <DEDUP_REMOVED lines=24> */
        /*0262*/ 	.byte	0x43, 0x3c, 0x38, 0x31, 0x39, 0x32, 0x3e, 0x3e, 0x3e, 0x3e, 0x5d, 0x00
	.type		__unnamed_2,@object
	.size		__unnamed_2,(.L_2 - __unnamed_2)
__unnamed_2:
        /* <DEDUP_REMOVED lines=42> */
        /*050e*/ 	.byte	0x3e, 0x3e, 0x3e, 0x3e, 0x5d, 0x00
.L_2:


//--------------------- .nv.shared._ZN7cutlass13device_kernelINS_4gemm6kernel13GemmUniversalIN4cute5tupleIJiiiiEEENS1_10collective13CollectiveMmaINS1_35MainloopSm100TmaUmmaWarpSpecializedILi34ELi2ELi4ENS5_IJNS4_1CILi1EEESB_SB_EEEEENS5_IJNSA_ILi128EEENSA_ILi64EEENSA_ILi32EEEEEENS_12float_e5m2_tENS5_IJSB_llEEESI_SJ_NS4_8TiledMMAINS4_8MMA_AtomIJNS4_10MMA_TraitsINS4_19SM100_MMA_F8F6F4_SSEJSI_SI_fSE_SF_NS4_17integral_constantINS4_4UMMA5MajorELSQ_1EEESR_NSO_INSP_7ScaleInELSS_0EEEST_EEEEEENS4_6LayoutISC_NS5_IJNSA_ILi0EEESX_SX_EEEEENS5_IJNS4_10UnderscoreES10_S10_EEEEENS4_13SM90_TMA_LOADENS4_14ComposedLayoutINS4_7SwizzleILi3ELi4ELi3EEENS4_18smem_ptr_flag_bitsILi8EEENSW_INS5_IJSE_NSA_ILi8EEEEEENS5_IJSB_SE_EEEEEEEvNS4_8identityES13_NS14_INS15_ILi2ELi4ELi3EEES18_NSW_INS5_IJSF_S19_EEENS5_IJSB_SF_EEEEEEEvS1E_EENS_8epilogue10collective18CollectiveEpilogueINS1L_23Sm100TmaWarpSpecializedILi1ELi1ELi64ELb0ELb0EEEJSH_NS5_IJNSW_ISE_SB_EENSW_ISF_SB_EEEEESI_NS5_IJlSB_lEEESI_S1T_NS1L_6fusion15FusionCallbacksIS1P_NS1U_17LinearCombinationISI_fSI_fLNS_15FloatRoundStyleE2EEESH_S1S_JEEENS4_5SM1004TMEM4LOAD26SM100_TMEM_LOAD_32dp32b64xES13_NS14_IS1F_S18_NSW_INS5_IJS19_SF_EEENS5_IJSF_SB_EEEEEEENS4_39AutoVectorizingCopyWithAssumedAlignmentILi128EEENS4_14SM90_TMA_STOREES27_S29_S29_EEEvvEEEEvNT_6ParamsE --------------------------
	.section	.nv.shared._ZN7cutlass13device_kernelINS_4gemm6kernel13GemmUniversalIN4cute5tupleIJiiiiEEENS1_10collective13CollectiveMmaINS1_35MainloopSm100TmaUmmaWarpSpecializedILi34ELi2ELi4ENS5_IJNS4_1CILi1EEESB_SB_EEEEENS5_IJNSA_ILi128EEENSA_ILi64EEENSA_ILi32EEEEEENS_12float_e5m2_tENS5_IJSB_llEEESI_SJ_NS4_8TiledMMAINS4_8MMA_AtomIJNS4_10MMA_TraitsINS4_19SM100_MMA_F8F6F4_SSEJSI_SI_fSE_SF_NS4_17integral_constantINS4_4UMMA5MajorELSQ_1EEESR_NSO_INSP_7ScaleInELSS_0EEEST_EEEEEENS4_6LayoutISC_NS5_IJNSA_ILi0EEESX_SX_EEEEENS5_IJNS4_10UnderscoreES10_S10_EEEEENS4_13SM90_TMA_LOADENS4_14ComposedLayoutINS4_7SwizzleILi3ELi4ELi3EEENS4_18smem_ptr_flag_bitsILi8EEENSW_INS5_IJSE_NSA_ILi8EEEEEENS5_IJSB_SE_EEEEEEEvNS4_8identityES13_NS14_INS15_ILi2ELi4ELi3EEES18_NSW_INS5_IJSF_S19_EEENS5_IJSB_SF_EEEEEEEvS1E_EENS_8epilogue10collective18CollectiveEpilogueINS1L_23Sm100TmaWarpSpecializedILi1ELi1ELi64ELb0ELb0EEEJSH_NS5_IJNSW_ISE_SB_EENSW_ISF_SB_EEEEESI_NS5_IJlSB_lEEESI_S1T_NS1L_6fusion15FusionCallbacksIS1P_NS1U_17LinearCombinationISI_fSI_fLNS_15FloatRoundStyleE2EEESH_S1S_JEEENS4_5SM1004TMEM4LOAD26SM100_TMEM_LOAD_32dp32b64xES13_NS14_IS1F_S18_NSW_INS5_IJS19_SF_EEENS5_IJSF_SB_EEEEEEENS4_39AutoVectorizingCopyWithAssumedAlignmentILi128EEENS4_14SM90_TMA_STOREES27_S29_S29_EEEvvEEEEvNT_6ParamsE,"aw",@nobits
	.sectionflags	@""
	.align	16
	.zero		1024


//--------------------- .nv.shared.reserved.0     --------------------------
	.section	.nv.shared.reserved.0,"aw",@nobits
	.weak		__nv_reservedSMEM_offset_0_alias
	.size		__nv_reservedSMEM_offset_0_alias, 0, 64
	.other		__nv_reservedSMEM_offset_0_alias,@"STO_CUDA_RESERVED_SHARED STV_DEFAULT"
__nv_reservedSMEM_offset_0_alias:
	.zero		0
.nv.shared.reserved.0:
	.zero		64
	.weak		__nv_reservedSMEM_tcgen05_partition
	.type		__nv_reservedSMEM_tcgen05_partition,@object
	.size		__nv_reservedSMEM_tcgen05_partition,(.L_0 - __nv_reservedSMEM_tcgen05_partition)
__nv_reservedSMEM_tcgen05_partition:
	.zero		32
.L_0:


//--------------------- .nv.global                --------------------------
	.section	.nv.global,"aw",@nobits
.nv.global:
	.type		_ZN40_INTERNAL_4e3f3e0a_4_k_cu_4b802df3_285704cute1_E,@object
	.size		_ZN40_INTERNAL_4e3f3e0a_4_k_cu_4b802df3_285704cute1_E,(_ZN40_INTERNAL_4e3f3e0a_4_k_cu_4b802df3_285704cuda3std3__45__cpo6cbeginE - _ZN40_INTERNAL_4e3f3e0a_4_k_cu_4b802df3_285704cute1_E)
_ZN40_INTERNAL_4e3f3e0a_4_k_cu_4b802df3_285704cute1_E:
	.zero		1
	.type		_ZN40_INTERNAL_4e3f3e0a_4_k_cu_4b802df3_285704cuda3std3__45__cpo6cbeginE,@object
	.size		_ZN40_INTERNAL_4e3f3e0a_4_k_cu_4b802df3_285704cuda3std3__45__cpo6cbeginE,(_ZN40_INTERNAL_4e3f3e0a_4_k_cu_4b802df3_285704cuda3std3__48in_placeE - _ZN40_INTERNAL_4e3f3e0a_4_k_cu_4b802df3_285704cuda3std3__45__cpo6cbeginE)
_ZN40_INTERNAL_4e3f3e0a_4_k_cu_4b802df3_285704cuda3std3__45__cpo6cbeginE:
	.zero		1
	.type		_ZN40_INTERNAL_4e3f3e0a_4_k_cu_4b802df3_285704cuda3std3__48in_placeE,@object
	.size		_ZN40_INTERNAL_4e3f3e0a_4_k_cu_4b802df3_285704cuda3std3__48in_placeE,(_ZN40_INTERNAL_4e3f3e0a_4_k_cu_4b802df3_285704cuda3std6ranges3__45__cpo9iter_moveE - _ZN40_INTERNAL_4e3f3e0a_4_k_cu_4b802df3_285704cuda3std3__48in_placeE)
_ZN40_INTERNAL_4e3f3e0a_4_k_cu_4b802df3_285704cuda3std3__48in_placeE:
	.zero		1
	.type		_ZN40_INTERNAL_4e3f3e0a_4_k_cu_4b802df3_285704cuda3std6ranges3__45__cpo9iter_moveE,@object
	.size		_ZN40_INTERNAL_4e3f3e0a_4_k_cu_4b802df3_285704cuda3std6ranges3__45__cpo9iter_moveE,(_ZN40_INTERNAL_4e3f3e0a_4_k_cu_4b802df3_285704cuda3std3__45__cpo5beginE - _ZN40_INTERNAL_4e3f3e0a_4_k_cu_4b802df3_285704cuda3std6ranges3__45__cpo9iter_moveE)
_ZN40_INTERNAL_4e3f3e0a_4_k_cu_4b802df3_285704cuda3std6ranges3__45__cpo9iter_moveE:
	.zero		1
	.type		_ZN40_INTERNAL_4e3f3e0a_4_k_cu_4b802df3_285704cuda3std3__45__cpo5beginE,@object
	.size		_ZN40_INTERNAL_4e3f3e0a_4_k_cu_4b802df3_285704cuda3std3__45__cpo5beginE,(_ZN40_INTERNAL_4e3f3e0a_4_k_cu_4b802df3_285704cuda3std3__442_GLOBAL__N__4e3f3e0a_4_k_cu_4b802df3_285706ignoreE - _ZN40_INTERNAL_4e3f3e0a_4_k_cu_4b802df3_285704cuda3std3__45__cpo5beginE)
_ZN40_INTERNAL_4e3f3e0a_4_k_cu_4b802df3_285704cuda3std3__45__cpo5beginE:
	.zero		1
	.type		_ZN40_INTERNAL_4e3f3e0a_4_k_cu_4b802df3_285704cuda3std3__442_GLOBAL__N__4e3f3e0a_4_k_cu_4b802df3_285706ignoreE,@object
	.size		_ZN40_INTERNAL_4e3f3e0a_4_k_cu_4b802df3_285704cuda3std3__442_GLOBAL__N__4e3f3e0a_4_k_cu_4b802df3_285706ignoreE,(_ZN40_INTERNAL_4e3f3e0a_4_k_cu_4b802df3_285704cute7productE - _ZN40_INTERNAL_4e3f3e0a_4_k_cu_4b802df3_285704cuda3std3__442_GLOBAL__N__4e3f3e0a_4_k_cu_4b802df3_285706ignoreE)
_ZN40_INTERNAL_4e3f3e0a_4_k_cu_4b802df3_285704cuda3std3__442_GLOBAL__N__4e3f3e0a_4_k_cu_4b802df3_285706ignoreE:
	.zero		1
	.type		_ZN40_INTERNAL_4e3f3e0a_4_k_cu_4b802df3_285704cute7productE,@object
	.size		_ZN40_INTERNAL_4e3f3e0a_4_k_cu_4b802df3_285704cute7productE,(_ZN40_INTERNAL_4e3f3e0a_4_k_cu_4b802df3_285704cuda3std3__45__cpo3endE - _ZN40_INTERNAL_4e3f3e0a_4_k_cu_4b802df3_285704cute7productE)
_ZN40_INTERNAL_4e3f3e0a_4_k_cu_4b802df3_285704cute7productE:
	.zero		1
	.type		_ZN40_INTERNAL_4e3f3e0a_4_k_cu_4b802df3_285704cuda3std3__45__cpo3endE,@object
	.size		_ZN40_INTERNAL_4e3f3e0a_4_k_cu_4b802df3_285704cuda3std3__45__cpo3endE,(_ZN40_INTERNAL_4e3f3e0a_4_k_cu_4b802df3_285704cuda3std3__419piecewise_constructE - _ZN40_INTERNAL_4e3f3e0a_4_k_cu_4b802df3_285704cuda3std3__45__cpo3endE)
_ZN40_INTERNAL_4e3f3e0a_4_k_cu_4b802df3_285704cuda3std3__45__cpo3endE:
	.zero		1
	.type		_ZN40_INTERNAL_4e3f3e0a_4_k_cu_4b802df3_285704cuda3std3__419piecewise_constructE,@object
	.size		_ZN40_INTERNAL_4e3f3e0a_4_k_cu_4b802df3_285704cuda3std3__419piecewise_constructE,(_ZN40_INTERNAL_4e3f3e0a_4_k_cu_4b802df3_285704cuda3std3__45__cpo4cendE - _ZN40_INTERNAL_4e3f3e0a_4_k_cu_4b802df3_285704cuda3std3__419piecewise_constructE)
_ZN40_INTERNAL_4e3f3e0a_4_k_cu_4b802df3_285704cuda3std3__419piecewise_constructE:
	.zero		1
	.type		_ZN40_INTERNAL_4e3f3e0a_4_k_cu_4b802df3_285704cuda3std3__45__cpo4cendE,@object
	.size		_ZN40_INTERNAL_4e3f3e0a_4_k_cu_4b802df3_285704cuda3std3__45__cpo4cendE,(_ZN40_INTERNAL_4e3f3e0a_4_k_cu_4b802df3_285704cuda3std6ranges3__45__cpo4swapE - _ZN40_INTERNAL_4e3f3e0a_4_k_cu_4b802df3_285704cuda3std3__45__cpo4cendE)
_ZN40_INTERNAL_4e3f3e0a_4_k_cu_4b802df3_285704cuda3std3__45__cpo4cendE:
	.zero		1
	.type		_ZN40_INTERNAL_4e3f3e0a_4_k_cu_4b802df3_285704cuda3std6ranges3__45__cpo4swapE,@object
	.size		_ZN40_INTERNAL_4e3f3e0a_4_k_cu_4b802df3_285704cuda3std6ranges3__45__cpo4swapE,(.L_10 - _ZN40_INTERNAL_4e3f3e0a_4_k_cu_4b802df3_285704cuda3std6ranges3__45__cpo4swapE)
_ZN40_INTERNAL_4e3f3e0a_4_k_cu_4b802df3_285704cuda3std6ranges3__45__cpo4swapE:
	.zero		1
.L_10:


//--------------------- .nv.constant0._ZN7cutlass13device_kernelINS_4gemm6kernel13GemmUniversalIN4cute5tupleIJiiiiEEENS1_10collective13CollectiveMmaINS1_35MainloopSm100TmaUmmaWarpSpecializedILi34ELi2ELi4ENS5_IJNS4_1CILi1EEESB_SB_EEEEENS5_IJNSA_ILi128EEENSA_ILi64EEENSA_ILi32EEEEEENS_12float_e5m2_tENS5_IJSB_llEEESI_SJ_NS4_8TiledMMAINS4_8MMA_AtomIJNS4_10MMA_TraitsINS4_19SM100_MMA_F8F6F4_SSEJSI_SI_fSE_SF_NS4_17integral_constantINS4_4UMMA5MajorELSQ_1EEESR_NSO_INSP_7ScaleInELSS_0EEEST_EEEEEENS4_6LayoutISC_NS5_IJNSA_ILi0EEESX_SX_EEEEENS5_IJNS4_10UnderscoreES10_S10_EEEEENS4_13SM90_TMA_LOADENS4_14ComposedLayoutINS4_7SwizzleILi3ELi4ELi3EEENS4_18smem_ptr_flag_bitsILi8EEENSW_INS5_IJSE_NSA_ILi8EEEEEENS5_IJSB_SE_EEEEEEEvNS4_8identityES13_NS14_INS15_ILi2ELi4ELi3EEES18_NSW_INS5_IJSF_S19_EEENS5_IJSB_SF_EEEEEEEvS1E_EENS_8epilogue10collective18CollectiveEpilogueINS1L_23Sm100TmaWarpSpecializedILi1ELi1ELi64ELb0ELb0EEEJSH_NS5_IJNSW_ISE_SB_EENSW_ISF_SB_EEEEESI_NS5_IJlSB_lEEESI_S1T_NS1L_6fusion15FusionCallbacksIS1P_NS1U_17LinearCombinationISI_fSI_fLNS_15FloatRoundStyleE2EEESH_S1S_JEEENS4_5SM1004TMEM4LOAD26SM100_TMEM_LOAD_32dp32b64xES13_NS14_IS1F_S18_NSW_INS5_IJS19_SF_EEENS5_IJSF_SB_EEEEEEENS4_39AutoVectorizingCopyWithAssumedAlignmentILi128EEENS4_14SM90_TMA_STOREES27_S29_S29_EEEvvEEEEvNT_6ParamsE --------------------------
	.section	.nv.constant0._ZN7cutlass13device_kernelINS_4gemm6kernel13GemmUniversalIN4cute5tupleIJiiiiEEENS1_10collective13CollectiveMmaINS1_35MainloopSm100TmaUmmaWarpSpecializedILi34ELi2ELi4ENS5_IJNS4_1CILi1EEESB_SB_EEEEENS5_IJNSA_ILi128EEENSA_ILi64EEENSA_ILi32EEEEEENS_12float_e5m2_tENS5_IJSB_llEEESI_SJ_NS4_8TiledMMAINS4_8MMA_AtomIJNS4_10MMA_TraitsINS4_19SM100_MMA_F8F6F4_SSEJSI_SI_fSE_SF_NS4_17integral_constantINS4_4UMMA5MajorELSQ_1EEESR_NSO_INSP_7ScaleInELSS_0EEEST_EEEEEENS4_6LayoutISC_NS5_IJNSA_ILi0EEESX_SX_EEEEENS5_IJNS4_10UnderscoreES10_S10_EEEEENS4_13SM90_TMA_LOADENS4_14ComposedLayoutINS4_7SwizzleILi3ELi4ELi3EEENS4_18smem_ptr_flag_bitsILi8EEENSW_INS5_IJSE_NSA_ILi8EEEEEENS5_IJSB_SE_EEEEEEEvNS4_8identityES13_NS14_INS15_ILi2ELi4ELi3EEES18_NSW_INS5_IJSF_S19_EEENS5_IJSB_SF_EEEEEEEvS1E_EENS_8epilogue10collective18CollectiveEpilogueINS1L_23Sm100TmaWarpSpecializedILi1ELi1ELi64ELb0ELb0EEEJSH_NS5_IJNSW_ISE_SB_EENSW_ISF_SB_EEEEESI_NS5_IJlSB_lEEESI_S1T_NS1L_6fusion15FusionCallbacksIS1P_NS1U_17LinearCombinationISI_fSI_fLNS_15FloatRoundStyleE2EEESH_S1S_JEEENS4_5SM1004TMEM4LOAD26SM100_TMEM_LOAD_32dp32b64xES13_NS14_IS1F_S18_NSW_INS5_IJS19_SF_EEENS5_IJSF_SB_EEEEEEENS4_39AutoVectorizingCopyWithAssumedAlignmentILi128EEENS4_14SM90_TMA_STOREES27_S29_S29_EEEvvEEEEvNT_6ParamsE,"a",@progbits
	.sectionflags	@""
	.align	4
.nv.constant0._ZN7cutlass13device_kernelINS_4gemm6kernel13GemmUniversalIN4cute5tupleIJiiiiEEENS1_10collective13CollectiveMmaINS1_35MainloopSm100TmaUmmaWarpSpecializedILi34ELi2ELi4ENS5_IJNS4_1CILi1EEESB_SB_EEEEENS5_IJNSA_ILi128EEENSA_ILi64EEENSA_ILi32EEEEEENS_12float_e5m2_tENS5_IJSB_llEEESI_SJ_NS4_8TiledMMAINS4_8MMA_AtomIJNS4_10MMA_TraitsINS4_19SM100_MMA_F8F6F4_SSEJSI_SI_fSE_SF_NS4_17integral_constantINS4_4UMMA5MajorELSQ_1EEESR_NSO_INSP_7ScaleInELSS_0EEEST_EEEEEENS4_6LayoutISC_NS5_IJNSA_ILi0EEESX_SX_EEEEENS5_IJNS4_10UnderscoreES10_S10_EEEEENS4_13SM90_TMA_LOADENS4_14ComposedLayoutINS4_7SwizzleILi3ELi4ELi3EEENS4_18smem_ptr_flag_bitsILi8EEENSW_INS5_IJSE_NSA_ILi8EEEEEENS5_IJSB_SE_EEEEEEEvNS4_8identityES13_NS14_INS15_ILi2ELi4ELi3EEES18_NSW_INS5_IJSF_S19_EEENS5_IJSB_SF_EEEEEEEvS1E_EENS_8epilogue10collective18CollectiveEpilogueINS1L_23Sm100TmaWarpSpecializedILi1ELi1ELi64ELb0ELb0EEEJSH_NS5_IJNSW_ISE_SB_EENSW_ISF_SB_EEEEESI_NS5_IJlSB_lEEESI_S1T_NS1L_6fusion15FusionCallbacksIS1P_NS1U_17LinearCombinationISI_fSI_fLNS_15FloatRoundStyleE2EEESH_S1S_JEEENS4_5SM1004TMEM4LOAD26SM100_TMEM_LOAD_32dp32b64xES13_NS14_IS1F_S18_NSW_INS5_IJS19_SF_EEENS5_IJSF_SB_EEEEEEENS4_39AutoVectorizingCopyWithAssumedAlignmentILi128EEENS4_14SM90_TMA_STOREES27_S29_S29_EEEvvEEEEvNT_6ParamsE:
	.zero		2944


//--------------------- SYMBOLS --------------------------

	.type		.nv.reservedSmem.offset0,@object
	.size		.nv.reservedSmem.offset0,0x4
	.type		.nv.reservedSmem.cap,@object
	.size		.nv.reservedSmem.cap,0x4
	.type		__assertfail,@function
